//
// Generated by NVIDIA NVVM Compiler
//
// Compiler Build ID: CL-36424714
// Cuda compilation tools, release 13.0, V13.0.88
// Based on NVVM 20.0.0
//

.version 9.0
.target sm_100
.address_size 64

	// .globl	_Z16naive_dft_kernelPN4cuda3std3__47complexIdEES4_j
.func  (.param .align 16 .b8 func_retval0[16]) __internal_trig_reduction_slowpathd
(
	.param .b64 __internal_trig_reduction_slowpathd_param_0
)
;
.global .align 1 .b8 _ZN34_INTERNAL_2406b773_4_k_cu_a4117bf64cuda3std6ranges3__45__cpo4swapE[1];
.global .align 1 .b8 _ZN34_INTERNAL_2406b773_4_k_cu_a4117bf64cuda3std6ranges3__45__cpo9iter_moveE[1];
.extern .shared .align 16 .b8 shared_data[];
.global .align 8 .b8 __cudart_i2opi_d[144] = {8, 93, 141, 31, 177, 95, 251, 107, 234, 146, 82, 138, 247, 57, 7, 61, 123, 241, 229, 235, 199, 186, 39, 117, 45, 234, 95, 158, 102, 63, 70, 79, 183, 9, 203, 39, 207, 126, 54, 109, 31, 109, 10, 90, 139, 17, 47, 239, 15, 152, 5, 222, 255, 151, 248, 31, 59, 40, 249, 189, 139, 95, 132, 156, 244, 57, 83, 131, 57, 214, 145, 57, 65, 126, 95, 180, 38, 112, 156, 233, 132, 68, 187, 46, 245, 53, 130, 232, 62, 167, 41, 177, 28, 235, 29, 254, 28, 146, 209, 9, 234, 46, 73, 6, 224, 210, 77, 66, 58, 110, 36, 183, 97, 197, 187, 222, 171, 99, 81, 254, 65, 144, 67, 60, 153, 149, 98, 219, 192, 221, 52, 245, 209, 87, 39, 252, 41, 21, 68, 78, 110, 131, 249, 162};
.global .align 16 .b8 __cudart_sin_cos_coeffs[128] = {70, 210, 176, 44, 241, 229, 90, 190, 146, 227, 172, 105, 227, 29, 199, 62, 161, 98, 219, 25, 160, 1, 42, 191, 24, 8, 17, 17, 17, 17, 129, 63, 84, 85, 85, 85, 85, 85, 197, 191, 0, 0, 0, 0, 0, 0, 0, 0, 0, 0, 0, 0, 0, 0, 0, 0, 100, 129, 253, 32, 131, 255, 168, 189, 40, 133, 239, 193, 167, 238, 33, 62, 217, 230, 6, 142, 79, 126, 146, 190, 233, 188, 221, 25, 160, 1, 250, 62, 71, 93, 193, 22, 108, 193, 86, 191, 81, 85, 85, 85, 85, 85, 165, 63, 0, 0, 0, 0, 0, 0, 224, 191, 0, 0, 0, 0, 0, 0, 240, 63};

.visible .entry _Z16naive_dft_kernelPN4cuda3std3__47complexIdEES4_j(
	.param .u64 .ptr .align 1 _Z16naive_dft_kernelPN4cuda3std3__47complexIdEES4_j_param_0,
	.param .u64 .ptr .align 1 _Z16naive_dft_kernelPN4cuda3std3__47complexIdEES4_j_param_1,
	.param .u32 _Z16naive_dft_kernelPN4cuda3std3__47complexIdEES4_j_param_2
)
{
	.reg .pred 	%p<40>;
	.reg .b32 	%r<33>;
	.reg .b64 	%rd<19>;
	.reg .b64 	%fd<162>;

	ld.param.u64 	%rd4, [_Z16naive_dft_kernelPN4cuda3std3__47complexIdEES4_j_param_0];
	ld.param.u32 	%r13, [_Z16naive_dft_kernelPN4cuda3std3__47complexIdEES4_j_param_2];
	mov.u32 	%r14, %ctaid.x;
	mov.u32 	%r15, %ntid.x;
	mov.u32 	%r16, %tid.x;
	mad.lo.s32 	%r1, %r14, %r15, %r16;
	setp.ge.u32 	%p2, %r1, %r13;
	@%p2 bra 	$L__BB0_24;
	ld.param.u32 	%r27, [_Z16naive_dft_kernelPN4cuda3std3__47complexIdEES4_j_param_2];
	neg.s32 	%r29, %r27;
	cvta.to.global.u64 	%rd18, %rd4;
	mov.f64 	%fd144, 0d0000000000000000;
	cvt.rn.f64.u32 	%fd56, %r1;
	mul.f64 	%fd57, %fd56, 0dC01921FB54442D18;
	mov.u64 	%rd8, __cudart_sin_cos_coeffs;
	mov.f64 	%fd145, %fd144;
	mov.f64 	%fd146, %fd144;
$L__BB0_2:
	ld.param.u32 	%r28, [_Z16naive_dft_kernelPN4cuda3std3__47complexIdEES4_j_param_2];
	mul.f64 	%fd58, %fd57, %fd144;
	cvt.rn.f64.u32 	%fd59, %r28;
	div.rn.f64 	%fd4, %fd58, %fd59;
	abs.f64 	%fd5, %fd4;
	setp.neu.f64 	%p3, %fd5, 0d7FF0000000000000;
	@%p3 bra 	$L__BB0_4;
	mov.f64 	%fd65, 0d0000000000000000;
	mul.rn.f64 	%fd148, %fd4, %fd65;
	mov.b32 	%r31, 1;
	bra.uni 	$L__BB0_7;
$L__BB0_4:
	mul.f64 	%fd60, %fd4, 0d3FE45F306DC9C883;
	cvt.rni.s32.f64 	%r30, %fd60;
	cvt.rn.f64.s32 	%fd61, %r30;
	fma.rn.f64 	%fd62, %fd61, 0dBFF921FB54442D18, %fd4;
	fma.rn.f64 	%fd63, %fd61, 0dBC91A62633145C00, %fd62;
	fma.rn.f64 	%fd148, %fd61, 0dB97B839A252049C0, %fd63;
	setp.ltu.f64 	%p4, %fd5, 0d41E0000000000000;
	@%p4 bra 	$L__BB0_6;
	{ // callseq 0, 0
	.param .b64 param0;
	st.param.f64 	[param0], %fd4;
	.param .align 16 .b8 retval0[16];
	call.uni (retval0), 
	__internal_trig_reduction_slowpathd, 
	(
	param0
	);
	ld.param.f64 	%fd148, [retval0];
	ld.param.b32 	%r30, [retval0+8];
	} // callseq 0
$L__BB0_6:
	add.s32 	%r31, %r30, 1;
$L__BB0_7:
	setp.neu.f64 	%p5, %fd5, 0d7FF0000000000000;
	shl.b32 	%r19, %r31, 6;
	cvt.u64.u32 	%rd6, %r19;
	and.b64  	%rd7, %rd6, 64;
	add.s64 	%rd9, %rd8, %rd7;
	mul.rn.f64 	%fd66, %fd148, %fd148;
	and.b32  	%r20, %r31, 1;
	setp.eq.b32 	%p6, %r20, 1;
	selp.f64 	%fd67, 0dBDA8FF8320FD8164, 0d3DE5DB65F9785EBA, %p6;
	ld.global.nc.v2.f64 	{%fd68, %fd69}, [%rd9];
	fma.rn.f64 	%fd70, %fd67, %fd66, %fd68;
	fma.rn.f64 	%fd71, %fd70, %fd66, %fd69;
	ld.global.nc.v2.f64 	{%fd72, %fd73}, [%rd9+16];
	fma.rn.f64 	%fd74, %fd71, %fd66, %fd72;
	fma.rn.f64 	%fd75, %fd74, %fd66, %fd73;
	ld.global.nc.v2.f64 	{%fd76, %fd77}, [%rd9+32];
	fma.rn.f64 	%fd78, %fd75, %fd66, %fd76;
	fma.rn.f64 	%fd79, %fd78, %fd66, %fd77;
	fma.rn.f64 	%fd80, %fd79, %fd148, %fd148;
	fma.rn.f64 	%fd81, %fd79, %fd66, 0d3FF0000000000000;
	selp.f64 	%fd82, %fd81, %fd80, %p6;
	and.b32  	%r21, %r31, 2;
	setp.eq.s32 	%p7, %r21, 0;
	mov.f64 	%fd83, 0d0000000000000000;
	sub.f64 	%fd84, %fd83, %fd82;
	selp.f64 	%fd158, %fd82, %fd84, %p7;
	@%p5 bra 	$L__BB0_9;
	mov.f64 	%fd90, 0d0000000000000000;
	mul.rn.f64 	%fd149, %fd4, %fd90;
	mov.b32 	%r32, 0;
	bra.uni 	$L__BB0_11;
$L__BB0_9:
	mul.f64 	%fd85, %fd4, 0d3FE45F306DC9C883;
	cvt.rni.s32.f64 	%r32, %fd85;
	cvt.rn.f64.s32 	%fd86, %r32;
	fma.rn.f64 	%fd87, %fd86, 0dBFF921FB54442D18, %fd4;
	fma.rn.f64 	%fd88, %fd86, 0dBC91A62633145C00, %fd87;
	fma.rn.f64 	%fd149, %fd86, 0dB97B839A252049C0, %fd88;
	setp.ltu.f64 	%p8, %fd5, 0d41E0000000000000;
	@%p8 bra 	$L__BB0_11;
	{ // callseq 1, 0
	.param .b64 param0;
	st.param.f64 	[param0], %fd4;
	.param .align 16 .b8 retval0[16];
	call.uni (retval0), 
	__internal_trig_reduction_slowpathd, 
	(
	param0
	);
	ld.param.f64 	%fd149, [retval0];
	ld.param.b32 	%r32, [retval0+8];
	} // callseq 1
$L__BB0_11:
	shl.b32 	%r24, %r32, 6;
	cvt.u64.u32 	%rd10, %r24;
	and.b64  	%rd11, %rd10, 64;
	add.s64 	%rd13, %rd8, %rd11;
	mul.rn.f64 	%fd91, %fd149, %fd149;
	and.b32  	%r25, %r32, 1;
	setp.eq.b32 	%p9, %r25, 1;
	selp.f64 	%fd92, 0dBDA8FF8320FD8164, 0d3DE5DB65F9785EBA, %p9;
	ld.global.nc.v2.f64 	{%fd93, %fd94}, [%rd13];
	fma.rn.f64 	%fd95, %fd92, %fd91, %fd93;
	fma.rn.f64 	%fd96, %fd95, %fd91, %fd94;
	ld.global.nc.v2.f64 	{%fd97, %fd98}, [%rd13+16];
	fma.rn.f64 	%fd99, %fd96, %fd91, %fd97;
	fma.rn.f64 	%fd100, %fd99, %fd91, %fd98;
	ld.global.nc.v2.f64 	{%fd101, %fd102}, [%rd13+32];
	fma.rn.f64 	%fd103, %fd100, %fd91, %fd101;
	fma.rn.f64 	%fd104, %fd103, %fd91, %fd102;
	fma.rn.f64 	%fd105, %fd104, %fd149, %fd149;
	fma.rn.f64 	%fd106, %fd104, %fd91, 0d3FF0000000000000;
	selp.f64 	%fd107, %fd106, %fd105, %p9;
	and.b32  	%r26, %r32, 2;
	setp.eq.s32 	%p10, %r26, 0;
	mov.f64 	%fd108, 0d0000000000000000;
	sub.f64 	%fd109, %fd108, %fd107;
	selp.f64 	%fd159, %fd107, %fd109, %p10;
	ld.global.v2.f64 	{%fd156, %fd157}, [%rd18];
	mul.f64 	%fd19, %fd158, %fd156;
	mul.f64 	%fd20, %fd157, %fd159;
	mul.f64 	%fd21, %fd156, %fd159;
	mul.f64 	%fd22, %fd158, %fd157;
	sub.f64 	%fd160, %fd19, %fd20;
	add.f64 	%fd161, %fd22, %fd21;
	setp.num.f64 	%p11, %fd160, %fd160;
	setp.num.f64 	%p12, %fd161, %fd161;
	or.pred  	%p13, %p11, %p12;
	@%p13 bra 	$L__BB0_22;
	abs.f64 	%fd112, %fd156;
	setp.eq.f64 	%p14, %fd112, 0d7FF0000000000000;
	mov.f64 	%fd150, 0d3FF0000000000000;
	@%p14 bra 	$L__BB0_14;
	abs.f64 	%fd114, %fd157;
	setp.neu.f64 	%p16, %fd114, 0d7FF0000000000000;
	mov.f64 	%fd150, 0d0000000000000000;
	mov.pred 	%p39, -1;
	@%p16 bra 	$L__BB0_15;
$L__BB0_14:
	copysign.f64 	%fd156, %fd156, %fd150;
	abs.f64 	%fd115, %fd157;
	setp.neu.f64 	%p18, %fd115, 0d7FF0000000000000;
	selp.f64 	%fd116, 0d0000000000000000, 0d3FF0000000000000, %p18;
	copysign.f64 	%fd157, %fd157, %fd116;
	setp.num.f64 	%p19, %fd158, %fd158;
	mov.f64 	%fd117, 0d0000000000000000;
	copysign.f64 	%fd118, %fd158, %fd117;
	selp.f64 	%fd158, %fd158, %fd118, %p19;
	setp.num.f64 	%p20, %fd159, %fd159;
	copysign.f64 	%fd119, %fd159, %fd117;
	selp.f64 	%fd159, %fd159, %fd119, %p20;
	mov.pred 	%p39, 0;
$L__BB0_15:
	abs.f64 	%fd121, %fd158;
	setp.eq.f64 	%p21, %fd121, 0d7FF0000000000000;
	mov.f64 	%fd155, 0d3FF0000000000000;
	@%p21 bra 	$L__BB0_17;
	abs.f64 	%fd123, %fd159;
	setp.neu.f64 	%p22, %fd123, 0d7FF0000000000000;
	mov.f64 	%fd155, 0d0000000000000000;
	@%p22 bra 	$L__BB0_18;
$L__BB0_17:
	copysign.f64 	%fd158, %fd158, %fd155;
	abs.f64 	%fd124, %fd159;
	setp.neu.f64 	%p23, %fd124, 0d7FF0000000000000;
	selp.f64 	%fd125, 0d0000000000000000, 0d3FF0000000000000, %p23;
	copysign.f64 	%fd159, %fd159, %fd125;
	setp.num.f64 	%p24, %fd156, %fd156;
	mov.f64 	%fd126, 0d0000000000000000;
	copysign.f64 	%fd127, %fd156, %fd126;
	selp.f64 	%fd156, %fd156, %fd127, %p24;
	setp.num.f64 	%p25, %fd157, %fd157;
	copysign.f64 	%fd128, %fd157, %fd126;
	selp.f64 	%fd157, %fd157, %fd128, %p25;
	bra.uni 	$L__BB0_21;
$L__BB0_18:
	not.pred 	%p26, %p39;
	@%p26 bra 	$L__BB0_21;
	abs.f64 	%fd129, %fd19;
	setp.neu.f64 	%p27, %fd129, 0d7FF0000000000000;
	abs.f64 	%fd130, %fd20;
	setp.neu.f64 	%p28, %fd130, 0d7FF0000000000000;
	and.pred  	%p29, %p27, %p28;
	abs.f64 	%fd131, %fd21;
	setp.neu.f64 	%p30, %fd131, 0d7FF0000000000000;
	and.pred  	%p31, %p30, %p29;
	abs.f64 	%fd132, %fd22;
	setp.neu.f64 	%p32, %fd132, 0d7FF0000000000000;
	and.pred  	%p33, %p31, %p32;
	@%p33 bra 	$L__BB0_22;
	setp.num.f64 	%p34, %fd156, %fd156;
	mov.f64 	%fd134, 0d0000000000000000;
	copysign.f64 	%fd135, %fd156, %fd134;
	selp.f64 	%fd156, %fd156, %fd135, %p34;
	setp.num.f64 	%p35, %fd157, %fd157;
	copysign.f64 	%fd136, %fd157, %fd134;
	selp.f64 	%fd157, %fd157, %fd136, %p35;
	setp.num.f64 	%p36, %fd158, %fd158;
	copysign.f64 	%fd137, %fd158, %fd134;
	selp.f64 	%fd158, %fd158, %fd137, %p36;
	setp.num.f64 	%p37, %fd159, %fd159;
	copysign.f64 	%fd138, %fd159, %fd134;
	selp.f64 	%fd159, %fd159, %fd138, %p37;
$L__BB0_21:
	mul.f64 	%fd139, %fd156, %fd158;
	mul.f64 	%fd140, %fd157, %fd159;
	mul.f64 	%fd141, %fd156, %fd159;
	sub.f64 	%fd142, %fd139, %fd140;
	mul.f64 	%fd160, %fd142, 0d7FF0000000000000;
	fma.rn.f64 	%fd143, %fd157, %fd158, %fd141;
	mul.f64 	%fd161, %fd143, 0d7FF0000000000000;
$L__BB0_22:
	add.f64 	%fd145, %fd145, %fd160;
	add.f64 	%fd146, %fd146, %fd161;
	add.f64 	%fd144, %fd144, 0d3FF0000000000000;
	add.s32 	%r29, %r29, 1;
	setp.ne.s32 	%p38, %r29, 0;
	add.s64 	%rd18, %rd18, 16;
	@%p38 bra 	$L__BB0_2;
	ld.param.u64 	%rd17, [_Z16naive_dft_kernelPN4cuda3std3__47complexIdEES4_j_param_1];
	cvta.to.global.u64 	%rd14, %rd17;
	mul.wide.u32 	%rd15, %r1, 16;
	add.s64 	%rd16, %rd14, %rd15;
	st.global.v2.f64 	[%rd16], {%fd145, %fd146};
$L__BB0_24:
	ret;

}
	// .globl	_Z19precompute_twiddlesPN4cuda3std3__47complexIdEEj
.visible .entry _Z19precompute_twiddlesPN4cuda3std3__47complexIdEEj(
	.param .u64 .ptr .align 1 _Z19precompute_twiddlesPN4cuda3std3__47complexIdEEj_param_0,
	.param .u32 _Z19precompute_twiddlesPN4cuda3std3__47complexIdEEj_param_1
)
{
	.reg .pred 	%p<10>;
	.reg .b32 	%r<27>;
	.reg .b64 	%rd<13>;
	.reg .b64 	%fd<70>;

	ld.param.u64 	%rd1, [_Z19precompute_twiddlesPN4cuda3std3__47complexIdEEj_param_0];
	ld.param.u32 	%r10, [_Z19precompute_twiddlesPN4cuda3std3__47complexIdEEj_param_1];
	mov.u32 	%r11, %ctaid.x;
	mov.u32 	%r12, %ntid.x;
	mov.u32 	%r13, %tid.x;
	mad.lo.s32 	%r1, %r11, %r12, %r13;
	setp.ge.u32 	%p1, %r1, %r10;
	@%p1 bra 	$L__BB1_11;
	cvt.rn.f64.u32 	%fd13, %r1;
	mul.f64 	%fd14, %fd13, 0dC01921FB54442D18;
	cvt.rn.f64.u32 	%fd15, %r10;
	div.rn.f64 	%fd1, %fd14, %fd15;
	abs.f64 	%fd2, %fd1;
	setp.neu.f64 	%p2, %fd2, 0d7FF0000000000000;
	@%p2 bra 	$L__BB1_3;
	mov.f64 	%fd21, 0d0000000000000000;
	mul.rn.f64 	%fd68, %fd1, %fd21;
	mov.b32 	%r25, 1;
	bra.uni 	$L__BB1_6;
$L__BB1_3:
	mul.f64 	%fd16, %fd1, 0d3FE45F306DC9C883;
	cvt.rni.s32.f64 	%r24, %fd16;
	cvt.rn.f64.s32 	%fd17, %r24;
	fma.rn.f64 	%fd18, %fd17, 0dBFF921FB54442D18, %fd1;
	fma.rn.f64 	%fd19, %fd17, 0dBC91A62633145C00, %fd18;
	fma.rn.f64 	%fd68, %fd17, 0dB97B839A252049C0, %fd19;
	setp.ltu.f64 	%p3, %fd2, 0d41E0000000000000;
	@%p3 bra 	$L__BB1_5;
	{ // callseq 2, 0
	.param .b64 param0;
	st.param.f64 	[param0], %fd1;
	.param .align 16 .b8 retval0[16];
	call.uni (retval0), 
	__internal_trig_reduction_slowpathd, 
	(
	param0
	);
	ld.param.f64 	%fd68, [retval0];
	ld.param.b32 	%r24, [retval0+8];
	} // callseq 2
$L__BB1_5:
	add.s32 	%r25, %r24, 1;
$L__BB1_6:
	setp.neu.f64 	%p4, %fd2, 0d7FF0000000000000;
	shl.b32 	%r16, %r25, 6;
	cvt.u64.u32 	%rd2, %r16;
	and.b64  	%rd3, %rd2, 64;
	mov.u64 	%rd4, __cudart_sin_cos_coeffs;
	add.s64 	%rd5, %rd4, %rd3;
	mul.rn.f64 	%fd22, %fd68, %fd68;
	and.b32  	%r17, %r25, 1;
	setp.eq.b32 	%p5, %r17, 1;
	selp.f64 	%fd23, 0dBDA8FF8320FD8164, 0d3DE5DB65F9785EBA, %p5;
	ld.global.nc.v2.f64 	{%fd24, %fd25}, [%rd5];
	fma.rn.f64 	%fd26, %fd23, %fd22, %fd24;
	fma.rn.f64 	%fd27, %fd26, %fd22, %fd25;
	ld.global.nc.v2.f64 	{%fd28, %fd29}, [%rd5+16];
	fma.rn.f64 	%fd30, %fd27, %fd22, %fd28;
	fma.rn.f64 	%fd31, %fd30, %fd22, %fd29;
	ld.global.nc.v2.f64 	{%fd32, %fd33}, [%rd5+32];
	fma.rn.f64 	%fd34, %fd31, %fd22, %fd32;
	fma.rn.f64 	%fd35, %fd34, %fd22, %fd33;
	fma.rn.f64 	%fd36, %fd35, %fd68, %fd68;
	fma.rn.f64 	%fd37, %fd35, %fd22, 0d3FF0000000000000;
	selp.f64 	%fd38, %fd37, %fd36, %p5;
	and.b32  	%r18, %r25, 2;
	setp.eq.s32 	%p6, %r18, 0;
	mov.f64 	%fd39, 0d0000000000000000;
	sub.f64 	%fd40, %fd39, %fd38;
	selp.f64 	%fd8, %fd38, %fd40, %p6;
	@%p4 bra 	$L__BB1_8;
	mov.f64 	%fd46, 0d0000000000000000;
	mul.rn.f64 	%fd69, %fd1, %fd46;
	mov.b32 	%r26, 0;
	bra.uni 	$L__BB1_10;
$L__BB1_8:
	mul.f64 	%fd41, %fd1, 0d3FE45F306DC9C883;
	cvt.rni.s32.f64 	%r26, %fd41;
	cvt.rn.f64.s32 	%fd42, %r26;
	fma.rn.f64 	%fd43, %fd42, 0dBFF921FB54442D18, %fd1;
	fma.rn.f64 	%fd44, %fd42, 0dBC91A62633145C00, %fd43;
	fma.rn.f64 	%fd69, %fd42, 0dB97B839A252049C0, %fd44;
	setp.ltu.f64 	%p7, %fd2, 0d41E0000000000000;
	@%p7 bra 	$L__BB1_10;
	{ // callseq 3, 0
	.param .b64 param0;
	st.param.f64 	[param0], %fd1;
	.param .align 16 .b8 retval0[16];
	call.uni (retval0), 
	__internal_trig_reduction_slowpathd, 
	(
	param0
	);
	ld.param.f64 	%fd69, [retval0];
	ld.param.b32 	%r26, [retval0+8];
	} // callseq 3
$L__BB1_10:
	shl.b32 	%r21, %r26, 6;
	cvt.u64.u32 	%rd6, %r21;
	and.b64  	%rd7, %rd6, 64;
	add.s64 	%rd9, %rd4, %rd7;
	mul.rn.f64 	%fd47, %fd69, %fd69;
	and.b32  	%r22, %r26, 1;
	setp.eq.b32 	%p8, %r22, 1;
	selp.f64 	%fd48, 0dBDA8FF8320FD8164, 0d3DE5DB65F9785EBA, %p8;
	ld.global.nc.v2.f64 	{%fd49, %fd50}, [%rd9];
	fma.rn.f64 	%fd51, %fd48, %fd47, %fd49;
	fma.rn.f64 	%fd52, %fd51, %fd47, %fd50;
	ld.global.nc.v2.f64 	{%fd53, %fd54}, [%rd9+16];
	fma.rn.f64 	%fd55, %fd52, %fd47, %fd53;
	fma.rn.f64 	%fd56, %fd55, %fd47, %fd54;
	ld.global.nc.v2.f64 	{%fd57, %fd58}, [%rd9+32];
	fma.rn.f64 	%fd59, %fd56, %fd47, %fd57;
	fma.rn.f64 	%fd60, %fd59, %fd47, %fd58;
	fma.rn.f64 	%fd61, %fd60, %fd69, %fd69;
	fma.rn.f64 	%fd62, %fd60, %fd47, 0d3FF0000000000000;
	selp.f64 	%fd63, %fd62, %fd61, %p8;
	and.b32  	%r23, %r26, 2;
	setp.eq.s32 	%p9, %r23, 0;
	mov.f64 	%fd64, 0d0000000000000000;
	sub.f64 	%fd65, %fd64, %fd63;
	selp.f64 	%fd66, %fd63, %fd65, %p9;
	cvta.to.global.u64 	%rd10, %rd1;
	mul.wide.u32 	%rd11, %r1, 16;
	add.s64 	%rd12, %rd10, %rd11;
	st.global.v2.f64 	[%rd12], {%fd8, %fd66};
$L__BB1_11:
	ret;

}
	// .globl	_Z10dft_kernelPN4cuda3std3__47complexIdEES4_S4_j
.visible .entry _Z10dft_kernelPN4cuda3std3__47complexIdEES4_S4_j(
	.param .u64 .ptr .align 1 _Z10dft_kernelPN4cuda3std3__47complexIdEES4_S4_j_param_0,
	.param .u64 .ptr .align 1 _Z10dft_kernelPN4cuda3std3__47complexIdEES4_S4_j_param_1,
	.param .u64 .ptr .align 1 _Z10dft_kernelPN4cuda3std3__47complexIdEES4_S4_j_param_2,
	.param .u32 _Z10dft_kernelPN4cuda3std3__47complexIdEES4_S4_j_param_3
)
{
	.reg .pred 	%p<38>;
	.reg .b32 	%r<30>;
	.reg .b64 	%rd<15>;
	.reg .b64 	%fd<108>;

	ld.param.u64 	%rd4, [_Z10dft_kernelPN4cuda3std3__47complexIdEES4_S4_j_param_2];
	ld.param.u32 	%r16, [_Z10dft_kernelPN4cuda3std3__47complexIdEES4_S4_j_param_3];
	mov.u32 	%r1, %tid.x;
	mov.u32 	%r17, %ctaid.x;
	mov.u32 	%r2, %ntid.x;
	mad.lo.s32 	%r3, %r17, %r2, %r1;
	setp.eq.s32 	%p2, %r16, 0;
	mov.f64 	%fd104, 0d0000000000000000;
	mov.f64 	%fd105, %fd104;
	@%p2 bra 	$L__BB2_19;
	cvta.to.global.u64 	%rd1, %rd4;
	mov.f64 	%fd105, 0d0000000000000000;
	mov.b32 	%r25, 0;
	mov.f64 	%fd104, %fd105;
$L__BB2_2:
	add.s32 	%r5, %r25, %r1;
	setp.ge.u32 	%p3, %r5, %r16;
	mov.f64 	%fd88, 0d0000000000000000;
	mov.f64 	%fd89, %fd88;
	@%p3 bra 	$L__BB2_4;
	ld.param.u64 	%rd13, [_Z10dft_kernelPN4cuda3std3__47complexIdEES4_S4_j_param_0];
	cvta.to.global.u64 	%rd5, %rd13;
	mul.wide.u32 	%rd6, %r5, 16;
	add.s64 	%rd7, %rd5, %rd6;
	ld.global.v2.f64 	{%fd89, %fd88}, [%rd7];
$L__BB2_4:
	setp.ge.u32 	%p4, %r3, %r16;
	shl.b32 	%r19, %r1, 4;
	mov.u32 	%r26, shared_data;
	add.s32 	%r21, %r26, %r19;
	st.shared.v2.f64 	[%r21], {%fd89, %fd88};
	bar.sync 	0;
	@%p4 bra 	$L__BB2_18;
	mul.lo.s32 	%r27, %r3, %r25;
	mov.b32 	%r29, 0;
	mov.u32 	%r28, %r25;
$L__BB2_6:
	rem.u32 	%r24, %r27, %r16;
	mul.wide.u32 	%rd8, %r24, 16;
	add.s64 	%rd9, %rd1, %rd8;
	ld.shared.v2.f64 	{%fd98, %fd99}, [%r26];
	ld.global.v2.f64 	{%fd100, %fd101}, [%rd9];
	mul.f64 	%fd13, %fd98, %fd100;
	mul.f64 	%fd14, %fd99, %fd101;
	mul.f64 	%fd15, %fd98, %fd101;
	mul.f64 	%fd16, %fd99, %fd100;
	sub.f64 	%fd102, %fd13, %fd14;
	add.f64 	%fd103, %fd16, %fd15;
	setp.num.f64 	%p5, %fd102, %fd102;
	setp.num.f64 	%p6, %fd103, %fd103;
	or.pred  	%p7, %p5, %p6;
	@%p7 bra 	$L__BB2_17;
	abs.f64 	%fd55, %fd98;
	setp.eq.f64 	%p8, %fd55, 0d7FF0000000000000;
	mov.f64 	%fd92, 0d3FF0000000000000;
	@%p8 bra 	$L__BB2_9;
	abs.f64 	%fd57, %fd99;
	setp.neu.f64 	%p10, %fd57, 0d7FF0000000000000;
	mov.f64 	%fd92, 0d0000000000000000;
	mov.pred 	%p37, -1;
	@%p10 bra 	$L__BB2_10;
$L__BB2_9:
	copysign.f64 	%fd98, %fd98, %fd92;
	abs.f64 	%fd58, %fd99;
	setp.neu.f64 	%p12, %fd58, 0d7FF0000000000000;
	selp.f64 	%fd59, 0d0000000000000000, 0d3FF0000000000000, %p12;
	copysign.f64 	%fd99, %fd99, %fd59;
	setp.num.f64 	%p13, %fd100, %fd100;
	mov.f64 	%fd60, 0d0000000000000000;
	copysign.f64 	%fd61, %fd100, %fd60;
	selp.f64 	%fd100, %fd100, %fd61, %p13;
	setp.num.f64 	%p14, %fd101, %fd101;
	copysign.f64 	%fd62, %fd101, %fd60;
	selp.f64 	%fd101, %fd101, %fd62, %p14;
	mov.pred 	%p37, 0;
$L__BB2_10:
	abs.f64 	%fd64, %fd100;
	setp.eq.f64 	%p15, %fd64, 0d7FF0000000000000;
	mov.f64 	%fd97, 0d3FF0000000000000;
	@%p15 bra 	$L__BB2_12;
	abs.f64 	%fd66, %fd101;
	setp.neu.f64 	%p16, %fd66, 0d7FF0000000000000;
	mov.f64 	%fd97, 0d0000000000000000;
	@%p16 bra 	$L__BB2_13;
$L__BB2_12:
	copysign.f64 	%fd100, %fd100, %fd97;
	abs.f64 	%fd67, %fd101;
	setp.neu.f64 	%p17, %fd67, 0d7FF0000000000000;
	selp.f64 	%fd68, 0d0000000000000000, 0d3FF0000000000000, %p17;
	copysign.f64 	%fd101, %fd101, %fd68;
	setp.num.f64 	%p18, %fd98, %fd98;
	mov.f64 	%fd69, 0d0000000000000000;
	copysign.f64 	%fd70, %fd98, %fd69;
	selp.f64 	%fd98, %fd98, %fd70, %p18;
	setp.num.f64 	%p19, %fd99, %fd99;
	copysign.f64 	%fd71, %fd99, %fd69;
	selp.f64 	%fd99, %fd99, %fd71, %p19;
	bra.uni 	$L__BB2_16;
$L__BB2_13:
	not.pred 	%p20, %p37;
	@%p20 bra 	$L__BB2_16;
	abs.f64 	%fd72, %fd13;
	setp.neu.f64 	%p21, %fd72, 0d7FF0000000000000;
	abs.f64 	%fd73, %fd14;
	setp.neu.f64 	%p22, %fd73, 0d7FF0000000000000;
	and.pred  	%p23, %p21, %p22;
	abs.f64 	%fd74, %fd15;
	setp.neu.f64 	%p24, %fd74, 0d7FF0000000000000;
	and.pred  	%p25, %p24, %p23;
	abs.f64 	%fd75, %fd16;
	setp.neu.f64 	%p26, %fd75, 0d7FF0000000000000;
	and.pred  	%p27, %p26, %p25;
	@%p27 bra 	$L__BB2_17;
	setp.num.f64 	%p28, %fd98, %fd98;
	mov.f64 	%fd76, 0d0000000000000000;
	copysign.f64 	%fd77, %fd98, %fd76;
	selp.f64 	%fd98, %fd98, %fd77, %p28;
	setp.num.f64 	%p29, %fd99, %fd99;
	copysign.f64 	%fd78, %fd99, %fd76;
	selp.f64 	%fd99, %fd99, %fd78, %p29;
	setp.num.f64 	%p30, %fd100, %fd100;
	copysign.f64 	%fd79, %fd100, %fd76;
	selp.f64 	%fd100, %fd100, %fd79, %p30;
	setp.num.f64 	%p31, %fd101, %fd101;
	copysign.f64 	%fd80, %fd101, %fd76;
	selp.f64 	%fd101, %fd101, %fd80, %p31;
$L__BB2_16:
	mul.f64 	%fd81, %fd98, %fd100;
	mul.f64 	%fd82, %fd99, %fd101;
	mul.f64 	%fd83, %fd98, %fd101;
	sub.f64 	%fd84, %fd81, %fd82;
	mul.f64 	%fd102, %fd84, 0d7FF0000000000000;
	fma.rn.f64 	%fd85, %fd99, %fd100, %fd83;
	mul.f64 	%fd103, %fd85, 0d7FF0000000000000;
$L__BB2_17:
	add.f64 	%fd105, %fd105, %fd102;
	add.f64 	%fd104, %fd104, %fd103;
	add.s32 	%r29, %r29, 1;
	setp.lt.u32 	%p32, %r29, %r2;
	add.s32 	%r28, %r28, 1;
	setp.lt.u32 	%p33, %r28, %r16;
	and.pred  	%p34, %p32, %p33;
	add.s32 	%r27, %r27, %r3;
	add.s32 	%r26, %r26, 16;
	@%p34 bra 	$L__BB2_6;
$L__BB2_18:
	bar.sync 	0;
	add.s32 	%r25, %r25, %r2;
	setp.lt.u32 	%p35, %r25, %r16;
	@%p35 bra 	$L__BB2_2;
$L__BB2_19:
	setp.ge.u32 	%p36, %r3, %r16;
	@%p36 bra 	$L__BB2_21;
	ld.param.u64 	%rd14, [_Z10dft_kernelPN4cuda3std3__47complexIdEES4_S4_j_param_1];
	cvta.to.global.u64 	%rd10, %rd14;
	mul.wide.u32 	%rd11, %r3, 16;
	add.s64 	%rd12, %rd10, %rd11;
	st.global.v2.f64 	[%rd12], {%fd105, %fd104};
$L__BB2_21:
	ret;

}
	// .globl	_Z19bit_reversal_kernelv
.visible .entry _Z19bit_reversal_kernelv()
{


	ret;

}
	// .globl	_Z16butterfly_kernelv
.visible .entry _Z16butterfly_kernelv()
{


	ret;

}
.func  (.param .align 16 .b8 func_retval0[16]) __internal_trig_reduction_slowpathd(
	.param .b64 __internal_trig_reduction_slowpathd_param_0
)
{
	.local .align 8 .b8 	__local_depot5[40];
	.reg .b64 	%SP;
	.reg .b64 	%SPL;
	.reg .pred 	%p<10>;
	.reg .b32 	%r<47>;
	.reg .b64 	%rd<74>;
	.reg .b64 	%fd<5>;

	mov.u64 	%SPL, __local_depot5;
	ld.param.f64 	%fd4, [__internal_trig_reduction_slowpathd_param_0];
	add.u64 	%rd1, %SPL, 0;
	{
	.reg .b32 %temp; 
	mov.b64 	{%temp, %r1}, %fd4;
	}
	shr.u32 	%r2, %r1, 20;
	and.b32  	%r3, %r2, 2047;
	setp.eq.s32 	%p1, %r3, 2047;
	mov.b32 	%r46, 0;
	@%p1 bra 	$L__BB5_9;
	add.s32 	%r20, %r3, -1024;
	mov.b64 	%rd20, %fd4;
	shl.b64 	%rd2, %rd20, 11;
	shr.u32 	%r4, %r20, 6;
	sub.s32 	%r45, 15, %r4;
	sub.s32 	%r21, 19, %r4;
	setp.lt.u32 	%p2, %r20, 128;
	selp.b32 	%r6, 18, %r21, %p2;
	setp.ge.s32 	%p3, %r45, %r6;
	mov.b64 	%rd70, 0;
	@%p3 bra 	$L__BB5_4;
	add.s32 	%r23, %r6, %r4;
	neg.s32 	%r43, %r23;
	or.b64  	%rd3, %rd2, -9223372036854775808;
	mov.b64 	%rd70, 0;
	mov.b32 	%r42, 0;
	mov.u64 	%rd25, __cudart_i2opi_d;
	mov.u32 	%r44, %r45;
$L__BB5_3:
	.pragma "nounroll";
	mul.wide.s32 	%rd22, %r42, 8;
	add.s64 	%rd23, %rd1, %rd22;
	mul.wide.s32 	%rd24, %r44, 8;
	add.s64 	%rd26, %rd25, %rd24;
	ld.global.nc.u64 	%rd27, [%rd26];
	{
	.reg .u32 %r0, %r1, %r2, %r3, %alo, %ahi, %blo, %bhi, %clo, %chi;
	mov.b64 	{%alo,%ahi}, %rd27;
	mov.b64 	{%blo,%bhi}, %rd3;
	mov.b64 	{%clo,%chi}, %rd70;
	mad.lo.cc.u32 	%r0, %alo, %blo, %clo;
	madc.hi.cc.u32 	%r1, %alo, %blo, %chi;
	madc.hi.u32 	%r2, %alo, %bhi, 0;
	mad.lo.cc.u32 	%r1, %alo, %bhi, %r1;
	madc.hi.cc.u32 	%r2, %ahi, %blo, %r2;
	madc.hi.u32 	%r3, %ahi, %bhi, 0;
	mad.lo.cc.u32 	%r1, %ahi, %blo, %r1;
	madc.lo.cc.u32 	%r2, %ahi, %bhi, %r2;
	addc.u32 	%r3, %r3, 0;
	mov.b64 	%rd28, {%r0,%r1};
	mov.b64 	%rd70, {%r2,%r3};
	}
	st.local.u64 	[%rd23], %rd28;
	add.s32 	%r44, %r44, 1;
	add.s32 	%r43, %r43, 1;
	add.s32 	%r42, %r42, 1;
	setp.ne.s32 	%p4, %r43, -15;
	mov.u32 	%r45, %r6;
	@%p4 bra 	$L__BB5_3;
$L__BB5_4:
	cvt.s64.s32 	%rd29, %r45;
	cvt.u64.u32 	%rd30, %r4;
	add.s64 	%rd31, %rd30, %rd29;
	shl.b64 	%rd32, %rd31, 3;
	add.s64 	%rd33, %rd1, %rd32;
	st.local.u64 	[%rd33+-120], %rd70;
	and.b32  	%r15, %r2, 63;
	ld.local.u64 	%rd72, [%rd1+16];
	ld.local.u64 	%rd71, [%rd1+24];
	setp.eq.s32 	%p5, %r15, 0;
	@%p5 bra 	$L__BB5_6;
	shl.b64 	%rd34, %rd71, %r15;
	shr.u64 	%rd35, %rd72, 1;
	xor.b32  	%r24, %r15, 63;
	shr.u64 	%rd36, %rd35, %r24;
	or.b64  	%rd71, %rd34, %rd36;
	ld.local.u64 	%rd37, [%rd1+8];
	shl.b64 	%rd38, %rd72, %r15;
	shr.u64 	%rd39, %rd37, 1;
	shr.u64 	%rd40, %rd39, %r24;
	or.b64  	%rd72, %rd38, %rd40;
$L__BB5_6:
	and.b32  	%r25, %r1, -2147483648;
	shr.u64 	%rd41, %rd71, 62;
	cvt.u32.u64 	%r26, %rd41;
	mov.b64 	{%r27, %r28}, %rd71;
	mov.b64 	{%r29, %r30}, %rd72;
	shf.l.wrap.b32 	%r31, %r30, %r27, 2;
	shf.l.wrap.b32 	%r32, %r27, %r28, 2;
	mov.b64 	%rd42, {%r31, %r32};
	shl.b64 	%rd43, %rd72, 2;
	shr.u64 	%rd44, %rd42, 63;
	cvt.u32.u64 	%r33, %rd44;
	add.s32 	%r34, %r33, %r26;
	setp.eq.s32 	%p6, %r25, 0;
	neg.s32 	%r35, %r34;
	selp.b32 	%r46, %r34, %r35, %p6;
	setp.gt.s64 	%p7, %rd42, -1;
	mov.b64 	%rd45, 0;
	{
	.reg .u32 %r0, %r1, %r2, %r3, %a0, %a1, %a2, %a3, %b0, %b1, %b2, %b3;
	mov.b64 	{%a0,%a1}, %rd45;
	mov.b64 	{%a2,%a3}, %rd45;
	mov.b64 	{%b0,%b1}, %rd43;
	mov.b64 	{%b2,%b3}, %rd42;
	sub.cc.u32 	%r0, %a0, %b0;
	subc.cc.u32 	%r1, %a1, %b1;
	subc.cc.u32 	%r2, %a2, %b2;
	subc.u32 	%r3, %a3, %b3;
	mov.b64 	%rd46, {%r0,%r1};
	mov.b64 	%rd47, {%r2,%r3};
	}
	xor.b32  	%r36, %r25, -2147483648;
	selp.b64 	%rd73, %rd42, %rd47, %p7;
	selp.b64 	%rd14, %rd43, %rd46, %p7;
	selp.b32 	%r17, %r25, %r36, %p7;
	clz.b64 	%r37, %rd73;
	cvt.u64.u32 	%rd15, %r37;
	setp.eq.s32 	%p8, %r37, 0;
	@%p8 bra 	$L__BB5_8;
	cvt.u32.u64 	%r38, %rd15;
	and.b32  	%r39, %r38, 63;
	shl.b64 	%rd48, %rd73, %r39;
	shr.u64 	%rd49, %rd14, 1;
	not.b32 	%r40, %r38;
	and.b32  	%r41, %r40, 63;
	shr.u64 	%rd50, %rd49, %r41;
	or.b64  	%rd73, %rd48, %rd50;
$L__BB5_8:
	mov.b64 	%rd51, -3958705157555305931;
	{
	.reg .u32 %r0, %r1, %r2, %r3, %alo, %ahi, %blo, %bhi;
	mov.b64 	{%alo,%ahi}, %rd73;
	mov.b64 	{%blo,%bhi}, %rd51;
	mul.lo.u32 	%r0, %alo, %blo;
	mul.hi.u32 	%r1, %alo, %blo;
	mad.lo.cc.u32 	%r1, %alo, %bhi, %r1;
	madc.hi.u32 	%r2, %alo, %bhi, 0;
	mad.lo.cc.u32 	%r1, %ahi, %blo, %r1;
	madc.hi.cc.u32 	%r2, %ahi, %blo, %r2;
	madc.hi.u32 	%r3, %ahi, %bhi, 0;
	mad.lo.cc.u32 	%r2, %ahi, %bhi, %r2;
	addc.u32 	%r3, %r3, 0;
	mov.b64 	%rd52, {%r0,%r1};
	mov.b64 	%rd53, {%r2,%r3};
	}
	setp.gt.s64 	%p9, %rd53, 0;
	{
	.reg .u32 %r0, %r1, %r2, %r3, %a0, %a1, %a2, %a3, %b0, %b1, %b2, %b3;
	mov.b64 	{%a0,%a1}, %rd52;
	mov.b64 	{%a2,%a3}, %rd53;
	mov.b64 	{%b0,%b1}, %rd52;
	mov.b64 	{%b2,%b3}, %rd53;
	add.cc.u32 	%r0, %a0, %b0;
	addc.cc.u32 	%r1, %a1, %b1;
	addc.cc.u32 	%r2, %a2, %b2;
	addc.u32 	%r3, %a3, %b3;
	mov.b64 	%rd54, {%r0,%r1};
	mov.b64 	%rd55, {%r2,%r3};
	}
	selp.b64 	%rd56, %rd55, %rd53, %p9;
	selp.s64 	%rd57, -1, 0, %p9;
	sub.s64 	%rd58, %rd57, %rd15;
	cvt.u64.u32 	%rd59, %r17;
	shl.b64 	%rd60, %rd59, 32;
	add.s64 	%rd61, %rd56, 1;
	shr.u64 	%rd62, %rd61, 10;
	add.s64 	%rd63, %rd62, 1;
	shr.u64 	%rd64, %rd63, 1;
	shl.b64 	%rd65, %rd58, 52;
	add.s64 	%rd66, %rd65, %rd64;
	add.s64 	%rd67, %rd66, 4602678819172646912;
	or.b64  	%rd68, %rd67, %rd60;
	mov.b64 	%fd4, %rd68;
$L__BB5_9:
	st.param.f64 	[func_retval0], %fd4;
	st.param.b32 	[func_retval0+8], %r46;
	ret;

}


// ===== COMPILED SASS (sm_100) =====

	.target	sm_100

	.elftype	@"ET_EXEC"


//--------------------- .note.nv.tkinfo           --------------------------
	.section	.note.nv.tkinfo,"",@"SHT_NOTE"
	.sectionflags	@"SHF_NOTE_NV_TKINFO"
	.tkinfo
        /*0018*/ 	.word	0x00000002
        /*0030*/ 	.string	""
        /*0030*/ 	.string	"ptxas"
        /*0030*/ 	.string	"Cuda compilation tools, release 13.0, V13.0.88"
        /*0030*/ 	.string	"Build cuda_13.0.r13.0/compiler.36424714_0"
        /*0030*/ 	.string	"-arch sm_100 -m 64 "



//--------------------- .note.nv.cuinfo           --------------------------
	.section	.note.nv.cuinfo,"",@"SHT_NOTE"
	.sectionflags	@"SHF_NOTE_NV_CUINFO"
        /*0018*/ 	.short	0x0002
        /*001a*/ 	.short	0x0064
        /*001c*/ 	.short	0x0082
	.zero		2


//--------------------- .nv.info                  --------------------------
	.section	.nv.info,"",@"SHT_CUDA_INFO"
	.align	4


	//----- nvinfo : EIATTR_REGCOUNT
	.align		4
        /*0000*/ 	.byte	0x04, 0x2f
        /*0002*/ 	.short	(.L_5 - .L_4)
	.align		4
.L_4:
        /*0004*/ 	.word	index@(_Z16naive_dft_kernelPN4cuda3std3__47complexIdEES4_j)
        /*0008*/ 	.word	0x00000028


	//----- nvinfo : EIATTR_FRAME_SIZE
	.align		4
.L_5:
        /*000c*/ 	.byte	0x04, 0x11
        /*000e*/ 	.short	(.L_7 - .L_6)
	.align		4
.L_6:
        /*0010*/ 	.word	index@($_Z16naive_dft_kernelPN4cuda3std3__47complexIdEES4_j$__internal_trig_reduction_slowpathd)
        /*0014*/ 	.word	0x00000028


	//----- nvinfo : EIATTR_FRAME_SIZE
	.align		4
.L_7:
        /*0018*/ 	.byte	0x04, 0x11
        /*001a*/ 	.short	(.L_9 - .L_8)
	.align		4
.L_8:
        /*001c*/ 	.word	index@($__internal_1_$__cuda_sm20_div_rn_f64_full)
        /*0020*/ 	.word	0x00000028


	//----- nvinfo : EIATTR_FRAME_SIZE
	.align		4
.L_9:
        /*0024*/ 	.byte	0x04, 0x11
        /*0026*/ 	.short	(.L_11 - .L_10)
	.align		4
.L_10:
        /*0028*/ 	.word	index@(_Z16naive_dft_kernelPN4cuda3std3__47complexIdEES4_j)
        /*002c*/ 	.word	0x00000028


	//----- nvinfo : EIATTR_REGCOUNT
	.align		4
.L_11:
        /*0030*/ 	.byte	0x04, 0x2f
        /*0032*/ 	.short	(.L_13 - .L_12)
	.align		4
.L_12:
        /*0034*/ 	.word	index@(_Z19precompute_twiddlesPN4cuda3std3__47complexIdEEj)
        /*0038*/ 	.word	0x0000001c


	//----- nvinfo : EIATTR_FRAME_SIZE
	.align		4
.L_13:
        /*003c*/ 	.byte	0x04, 0x11
        /*003e*/ 	.short	(.L_15 - .L_14)
	.align		4
.L_14:
        /*0040*/ 	.word	index@($_Z19precompute_twiddlesPN4cuda3std3__47complexIdEEj$__internal_trig_reduction_slowpathd)
        /*0044*/ 	.word	0x00000028


	//----- nvinfo : EIATTR_FRAME_SIZE
	.align		4
.L_15:
        /*0048*/ 	.byte	0x04, 0x11
        /*004a*/ 	.short	(.L_17 - .L_16)
	.align		4
.L_16:
        /*004c*/ 	.word	index@($__internal_0_$__cuda_sm20_div_rn_f64_full)
        /*0050*/ 	.word	0x00000028


	//----- nvinfo : EIATTR_FRAME_SIZE
	.align		4
.L_17:
        /*0054*/ 	.byte	0x04, 0x11
        /*0056*/ 	.short	(.L_19 - .L_18)
	.align		4
.L_18:
        /*0058*/ 	.word	index@(_Z19precompute_twiddlesPN4cuda3std3__47complexIdEEj)
        /*005c*/ 	.word	0x00000028


	//----- nvinfo : EIATTR_REGCOUNT
	.align		4
.L_19:
        /*0060*/ 	.byte	0x04, 0x2f
        /*0062*/ 	.short	(.L_21 - .L_20)
	.align		4
.L_20:
        /*0064*/ 	.word	index@(_Z10dft_kernelPN4cuda3std3__47complexIdEES4_S4_j)
        /*0068*/ 	.word	0x00000028


	//----- nvinfo : EIATTR_FRAME_SIZE
	.align		4
.L_21:
        /*006c*/ 	.byte	0x04, 0x11
        /*006e*/ 	.short	(.L_23 - .L_22)
	.align		4
.L_22:
        /*0070*/ 	.word	index@(_Z10dft_kernelPN4cuda3std3__47complexIdEES4_S4_j)
        /*0074*/ 	.word	0x00000000


	//----- nvinfo : EIATTR_REGCOUNT
	.align		4
.L_23:
        /*0078*/ 	.byte	0x04, 0x2f
        /*007a*/ 	.short	(.L_25 - .L_24)
	.align		4
.L_24:
        /*007c*/ 	.word	index@(_Z19bit_reversal_kernelv)
        /*0080*/ 	.word	0x00000004


	//----- nvinfo : EIATTR_FRAME_SIZE
	.align		4
.L_25:
        /*0084*/ 	.byte	0x04, 0x11
        /*0086*/ 	.short	(.L_27 - .L_26)
	.align		4
.L_26:
        /*0088*/ 	.word	index@(_Z19bit_reversal_kernelv)
        /*008c*/ 	.word	0x00000000


	//----- nvinfo : EIATTR_REGCOUNT
	.align		4
.L_27:
        /*0090*/ 	.byte	0x04, 0x2f
        /*0092*/ 	.short	(.L_29 - .L_28)
	.align		4
.L_28:
        /*0094*/ 	.word	index@(_Z16butterfly_kernelv)
        /*0098*/ 	.word	0x00000004


	//----- nvinfo : EIATTR_FRAME_SIZE
	.align		4
.L_29:
        /*009c*/ 	.byte	0x04, 0x11
        /*009e*/ 	.short	(.L_31 - .L_30)
	.align		4
.L_30:
        /*00a0*/ 	.word	index@(_Z16butterfly_kernelv)
        /*00a4*/ 	.word	0x00000000


	//----- nvinfo : EIATTR_MIN_STACK_SIZE
	.align		4
.L_31:
        /*00a8*/ 	.byte	0x04, 0x12
        /*00aa*/ 	.short	(.L_33 - .L_32)
	.align		4
.L_32:
        /*00ac*/ 	.word	index@(_Z16butterfly_kernelv)
        /*00b0*/ 	.word	0x00000000


	//----- nvinfo : EIATTR_MIN_STACK_SIZE
	.align		4
.L_33:
        /*00b4*/ 	.byte	0x04, 0x12
        /*00b6*/ 	.short	(.L_35 - .L_34)
	.align		4
.L_34:
        /*00b8*/ 	.word	index@(_Z19bit_reversal_kernelv)
        /*00bc*/ 	.word	0x00000000


	//----- nvinfo : EIATTR_MIN_STACK_SIZE
	.align		4
.L_35:
        /*00c0*/ 	.byte	0x04, 0x12
        /*00c2*/ 	.short	(.L_37 - .L_36)
	.align		4
.L_36:
        /*00c4*/ 	.word	index@(_Z10dft_kernelPN4cuda3std3__47complexIdEES4_S4_j)
        /*00c8*/ 	.word	0x00000000


	//----- nvinfo : EIATTR_MIN_STACK_SIZE
	.align		4
.L_37:
        /*00cc*/ 	.byte	0x04, 0x12
        /*00ce*/ 	.short	(.L_39 - .L_38)
	.align		4
.L_38:
        /*00d0*/ 	.word	index@(_Z19precompute_twiddlesPN4cuda3std3__47complexIdEEj)
        /*00d4*/ 	.word	0x00000028


	//----- nvinfo : EIATTR_MIN_STACK_SIZE
	.align		4
.L_39:
        /*00d8*/ 	.byte	0x04, 0x12
        /*00da*/ 	.short	(.L_41 - .L_40)
	.align		4
.L_40:
        /*00dc*/ 	.word	index@(_Z16naive_dft_kernelPN4cuda3std3__47complexIdEES4_j)
        /*00e0*/ 	.word	0x00000028
.L_41:


//--------------------- .nv.compat                --------------------------
	.section	.nv.compat,"",@"SHT_CUDA_COMPAT_INFO"
	.align	4
        /*0000*/ 	.byte	0x02, 0x09, 0x00, 0x00, 0x02, 0x02, 0x01, 0x00, 0x02, 0x05, 0x05, 0x00, 0x03, 0x07, 0x01, 0x01
        /*0010*/ 	.byte	0x02, 0x03, 0x00, 0x00, 0x02, 0x06, 0x01, 0x00, 0x04, 0x0b, 0x08, 0x00, 0x01, 0x00, 0x00, 0x00
        /*0020*/ 	.byte	0x00, 0x00, 0x00, 0x00


//--------------------- .nv.info._Z16butterfly_kernelv --------------------------
	.section	.nv.info._Z16butterfly_kernelv,"",@"SHT_CUDA_INFO"
	.sectionflags	@""
	.align	4


	//----- nvinfo : EIATTR_CUDA_API_VERSION
	.align		4
        /*0000*/ 	.byte	0x04, 0x37
        /*0002*/ 	.short	(.L_43 - .L_42)
.L_42:
        /*0004*/ 	.word	0x00000082


	//----- nvinfo : EIATTR_SPARSE_MMA_MASK
	.align		4
.L_43:
        /*0008*/ 	.byte	0x03, 0x50
        /*000a*/ 	.short	0x0000


	//----- nvinfo : EIATTR_MAXREG_COUNT
	.align		4
        /*000c*/ 	.byte	0x03, 0x1b
        /*000e*/ 	.short	0x00ff


	//----- nvinfo : EIATTR_MERCURY_ISA_VERSION
	.align		4
        /*0010*/ 	.byte	0x03, 0x5f
        /*0012*/ 	.short	0x0101


	//----- nvinfo : EIATTR_VRC_CTA_INIT_COUNT
	.align		4
        /*0014*/ 	.byte	0x02, 0x4a
	.zero		1
	.zero		1


	//----- nvinfo : EIATTR_EXIT_INSTR_OFFSETS
	.align		4
        /*0018*/ 	.byte	0x04, 0x1c
        /*001a*/ 	.short	(.L_45 - .L_44)


	//   ....[0]....
.L_44:
        /*001c*/ 	.word	0x00000010


	//----- nvinfo : EIATTR_SW_WAR
	.align		4
.L_45:
        /*0020*/ 	.byte	0x04, 0x36
        /*0022*/ 	.short	(.L_47 - .L_46)
.L_46:
        /*0024*/ 	.word	0x00000008
.L_47:


//--------------------- .nv.info._Z19bit_reversal_kernelv --------------------------
	.section	.nv.info._Z19bit_reversal_kernelv,"",@"SHT_CUDA_INFO"
	.sectionflags	@""
	.align	4


	//----- nvinfo : EIATTR_CUDA_API_VERSION
	.align		4
        /*0000*/ 	.byte	0x04, 0x37
        /*0002*/ 	.short	(.L_49 - .L_48)
.L_48:
        /*0004*/ 	.word	0x00000082


	//----- nvinfo : EIATTR_SPARSE_MMA_MASK
	.align		4
.L_49:
        /*0008*/ 	.byte	0x03, 0x50
        /*000a*/ 	.short	0x0000


	//----- nvinfo : EIATTR_MAXREG_COUNT
	.align		4
        /*000c*/ 	.byte	0x03, 0x1b
        /*000e*/ 	.short	0x00ff


	//----- nvinfo : EIATTR_MERCURY_ISA_VERSION
	.align		4
        /*0010*/ 	.byte	0x03, 0x5f
        /*0012*/ 	.short	0x0101


	//----- nvinfo : EIATTR_VRC_CTA_INIT_COUNT
	.align		4
        /*0014*/ 	.byte	0x02, 0x4a
	.zero		1
	.zero		1


	//----- nvinfo : EIATTR_EXIT_INSTR_OFFSETS
	.align		4
        /*0018*/ 	.byte	0x04, 0x1c
        /*001a*/ 	.short	(.L_51 - .L_50)


	//   ....[0]....
.L_50:
        /*001c*/ 	.word	0x00000010


	//----- nvinfo : EIATTR_SW_WAR
	.align		4
.L_51:
        /*0020*/ 	.byte	0x04, 0x36
        /*0022*/ 	.short	(.L_53 - .L_52)
.L_52:
        /*0024*/ 	.word	0x00000008
.L_53:


//--------------------- .nv.info._Z10dft_kernelPN4cuda3std3__47complexIdEES4_S4_j --------------------------
	.section	.nv.info._Z10dft_kernelPN4cuda3std3__47complexIdEES4_S4_j,"",@"SHT_CUDA_INFO"
	.sectionflags	@""
	.align	4


	//----- nvinfo : EIATTR_CUDA_API_VERSION
	.align		4
        /*0000*/ 	.byte	0x04, 0x37
        /*0002*/ 	.short	(.L_55 - .L_54)
.L_54:
        /*0004*/ 	.word	0x00000082


	//----- nvinfo : EIATTR_KPARAM_INFO
	.align		4
.L_55:
        /*0008*/ 	.byte	0x04, 0x17
        /*000a*/ 	.short	(.L_57 - .L_56)
.L_56:
        /*000c*/ 	.word	0x00000000
        /*0010*/ 	.short	0x0003
        /*0012*/ 	.short	0x0018
        /*0014*/ 	.byte	0x00, 0xf0, 0x11, 0x00


	//----- nvinfo : EIATTR_KPARAM_INFO
	.align		4
.L_57:
        /*0018*/ 	.byte	0x04, 0x17
        /*001a*/ 	.short	(.L_59 - .L_58)
.L_58:
        /*001c*/ 	.word	0x00000000
        /*0020*/ 	.short	0x0002
        /*0022*/ 	.short	0x0010
        /*0024*/ 	.byte	0x00, 0xf5, 0x21, 0x00


	//----- nvinfo : EIATTR_KPARAM_INFO
	.align		4
.L_59:
        /*0028*/ 	.byte	0x04, 0x17
        /*002a*/ 	.short	(.L_61 - .L_60)
.L_60:
        /*002c*/ 	.word	0x00000000
        /*0030*/ 	.short	0x0001
        /*0032*/ 	.short	0x0008
        /*0034*/ 	.byte	0x00, 0xf5, 0x21, 0x00


	//----- nvinfo : EIATTR_KPARAM_INFO
	.align		4
.L_61:
        /*0038*/ 	.byte	0x04, 0x17
        /*003a*/ 	.short	(.L_63 - .L_62)
.L_62:
        /*003c*/ 	.word	0x00000000
        /*0040*/ 	.short	0x0000
        /*0042*/ 	.short	0x0000
        /*0044*/ 	.byte	0x00, 0xf5, 0x21, 0x00


	//----- nvinfo : EIATTR_SPARSE_MMA_MASK
	.align		4
.L_63:
        /*0048*/ 	.byte	0x03, 0x50
        /*004a*/ 	.short	0x0000


	//----- nvinfo : EIATTR_MAXREG_COUNT
	.align		4
        /*004c*/ 	.byte	0x03, 0x1b
        /*004e*/ 	.short	0x00ff


	//----- nvinfo : EIATTR_NUM_BARRIERS
	.align		4
        /*0050*/ 	.byte	0x02, 0x4c
        /*0052*/ 	.byte	0x01
	.zero		1


	//----- nvinfo : EIATTR_MERCURY_ISA_VERSION
	.align		4
        /*0054*/ 	.byte	0x03, 0x5f
        /*0056*/ 	.short	0x0101


	//----- nvinfo : EIATTR_VRC_CTA_INIT_COUNT
	.align		4
        /*0058*/ 	.byte	0x02, 0x4a
	.zero		1
	.zero		1


	//----- nvinfo : EIATTR_EXIT_INSTR_OFFSETS
	.align		4
        /*005c*/ 	.byte	0x04, 0x1c
        /*005e*/ 	.short	(.L_65 - .L_64)


	//   ....[0]....
.L_64:
        /*0060*/ 	.word	0x00000a80


	//   ....[1]....
        /*0064*/ 	.word	0x00000ac0


	//----- nvinfo : EIATTR_CRS_STACK_SIZE
	.align		4
.L_65:
        /*0068*/ 	.byte	0x04, 0x1e
        /*006a*/ 	.short	(.L_67 - .L_66)
.L_66:
        /*006c*/ 	.word	0x00000000


	//----- nvinfo : EIATTR_CBANK_PARAM_SIZE
	.align		4
.L_67:
        /*0070*/ 	.byte	0x03, 0x19
        /*0072*/ 	.short	0x001c


	//----- nvinfo : EIATTR_PARAM_CBANK
	.align		4
        /*0074*/ 	.byte	0x04, 0x0a
        /*0076*/ 	.short	(.L_69 - .L_68)
	.align		4
.L_68:
        /*0078*/ 	.word	index@(.nv.constant0._Z10dft_kernelPN4cuda3std3__47complexIdEES4_S4_j)
        /*007c*/ 	.short	0x0380
        /*007e*/ 	.short	0x001c


	//----- nvinfo : EIATTR_SW_WAR
	.align		4
.L_69:
        /*0080*/ 	.byte	0x04, 0x36
        /*0082*/ 	.short	(.L_71 - .L_70)
.L_70:
        /*0084*/ 	.word	0x00000008
.L_71:


//--------------------- .nv.info._Z19precompute_twiddlesPN4cuda3std3__47complexIdEEj --------------------------
	.section	.nv.info._Z19precompute_twiddlesPN4cuda3std3__47complexIdEEj,"",@"SHT_CUDA_INFO"
	.sectionflags	@""
	.align	4


	//----- nvinfo : EIATTR_CUDA_API_VERSION
	.align		4
        /*0000*/ 	.byte	0x04, 0x37
        /*0002*/ 	.short	(.L_73 - .L_72)
.L_72:
        /*0004*/ 	.word	0x00000082


	//----- nvinfo : EIATTR_KPARAM_INFO
	.align		4
.L_73:
        /*0008*/ 	.byte	0x04, 0x17
        /*000a*/ 	.short	(.L_75 - .L_74)
.L_74:
        /*000c*/ 	.word	0x00000000
        /*0010*/ 	.short	0x0001
        /*0012*/ 	.short	0x0008
        /*0014*/ 	.byte	0x00, 0xf0, 0x11, 0x00


	//----- nvinfo : EIATTR_KPARAM_INFO
	.align		4
.L_75:
        /*0018*/ 	.byte	0x04, 0x17
        /*001a*/ 	.short	(.L_77 - .L_76)
.L_76:
        /*001c*/ 	.word	0x00000000
        /*0020*/ 	.short	0x0000
        /*0022*/ 	.short	0x0000
        /*0024*/ 	.byte	0x00, 0xf5, 0x21, 0x00


	//----- nvinfo : EIATTR_SPARSE_MMA_MASK
	.align		4
.L_77:
        /*0028*/ 	.byte	0x03, 0x50
        /*002a*/ 	.short	0x0000


	//----- nvinfo : EIATTR_MAXREG_COUNT
	.align		4
        /*002c*/ 	.byte	0x03, 0x1b
        /*002e*/ 	.short	0x00ff


	//----- nvinfo : EIATTR_MERCURY_ISA_VERSION
	.align		4
        /*0030*/ 	.byte	0x03, 0x5f
        /*0032*/ 	.short	0x0101


	//----- nvinfo : EIATTR_VRC_CTA_INIT_COUNT
	.align		4
        /*0034*/ 	.byte	0x02, 0x4a
	.zero		1
	.zero		1


	//----- nvinfo : EIATTR_EXIT_INSTR_OFFSETS
	.align		4
        /*0038*/ 	.byte	0x04, 0x1c
        /*003a*/ 	.short	(.L_79 - .L_78)


	//   ....[0]....
.L_78:
        /*003c*/ 	.word	0x00000080


	//   ....[1]....
        /*0040*/ 	.word	0x00000970


	//----- nvinfo : EIATTR_CRS_STACK_SIZE
	.align		4
.L_79:
        /*0044*/ 	.byte	0x04, 0x1e
        /*0046*/ 	.short	(.L_81 - .L_80)
.L_80:
        /*0048*/ 	.word	0x00000000


	//----- nvinfo : EIATTR_CBANK_PARAM_SIZE
	.align		4
.L_81:
        /*004c*/ 	.byte	0x03, 0x19
        /*004e*/ 	.short	0x000c


	//----- nvinfo : EIATTR_PARAM_CBANK
	.align		4
        /*0050*/ 	.byte	0x04, 0x0a
        /*0052*/ 	.short	(.L_83 - .L_82)
	.align		4
.L_82:
        /*0054*/ 	.word	index@(.nv.constant0._Z19precompute_twiddlesPN4cuda3std3__47complexIdEEj)
        /*0058*/ 	.short	0x0380
        /*005a*/ 	.short	0x000c


	//----- nvinfo : EIATTR_SW_WAR
	.align		4
.L_83:
        /*005c*/ 	.byte	0x04, 0x36
        /*005e*/ 	.short	(.L_85 - .L_84)
.L_84:
        /*0060*/ 	.word	0x00000008
.L_85:


//--------------------- .nv.info._Z16naive_dft_kernelPN4cuda3std3__47complexIdEES4_j --------------------------
	.section	.nv.info._Z16naive_dft_kernelPN4cuda3std3__47complexIdEES4_j,"",@"SHT_CUDA_INFO"
	.sectionflags	@""
	.align	4


	//----- nvinfo : EIATTR_CUDA_API_VERSION
	.align		4
        /*0000*/ 	.byte	0x04, 0x37
        /*0002*/ 	.short	(.L_87 - .L_86)
.L_86:
        /*0004*/ 	.word	0x00000082


	//----- nvinfo : EIATTR_KPARAM_INFO
	.align		4
.L_87:
        /*0008*/ 	.byte	0x04, 0x17
        /*000a*/ 	.short	(.L_89 - .L_88)
.L_88:
        /*000c*/ 	.word	0x00000000
        /*0010*/ 	.short	0x0002
        /*0012*/ 	.short	0x0010
        /*0014*/ 	.byte	0x00, 0xf0, 0x11, 0x00


	//----- nvinfo : EIATTR_KPARAM_INFO
	.align		4
.L_89:
        /*0018*/ 	.byte	0x04, 0x17
        /*001a*/ 	.short	(.L_91 - .L_90)
.L_90:
        /*001c*/ 	.word	0x00000000
        /*0020*/ 	.short	0x0001
        /*0022*/ 	.short	0x0008
        /*0024*/ 	.byte	0x00, 0xf5, 0x21, 0x00


	//----- nvinfo : EIATTR_KPARAM_INFO
	.align		4
.L_91:
        /*0028*/ 	.byte	0x04, 0x17
        /*002a*/ 	.short	(.L_93 - .L_92)
.L_92:
        /*002c*/ 	.word	0x00000000
        /*0030*/ 	.short	0x0000
        /*0032*/ 	.short	0x0000
        /*0034*/ 	.byte	0x00, 0xf5, 0x21, 0x00


	//----- nvinfo : EIATTR_SPARSE_MMA_MASK
	.align		4
.L_93:
        /*0038*/ 	.byte	0x03, 0x50
        /*003a*/ 	.short	0x0000


	//----- nvinfo : EIATTR_MAXREG_COUNT
	.align		4
        /*003c*/ 	.byte	0x03, 0x1b
        /*003e*/ 	.short	0x00ff


	//----- nvinfo : EIATTR_MERCURY_ISA_VERSION
	.align		4
        /*0040*/ 	.byte	0x03, 0x5f
        /*0042*/ 	.short	0x0101


	//----- nvinfo : EIATTR_VRC_CTA_INIT_COUNT
	.align		4
        /*0044*/ 	.byte	0x02, 0x4a
	.zero		1
	.zero		1


	//----- nvinfo : EIATTR_EXIT_INSTR_OFFSETS
	.align		4
        /*0048*/ 	.byte	0x04, 0x1c
        /*004a*/ 	.short	(.L_95 - .L_94)


	//   ....[0]....
.L_94:
        /*004c*/ 	.word	0x00000080


	//   ....[1]....
        /*0050*/ 	.word	0x00001010


	//----- nvinfo : EIATTR_CRS_STACK_SIZE
	.align		4
.L_95:
        /*0054*/ 	.byte	0x04, 0x1e
        /*0056*/ 	.short	(.L_97 - .L_96)
.L_96:
        /*0058*/ 	.word	0x00000000


	//----- nvinfo : EIATTR_CBANK_PARAM_SIZE
	.align		4
.L_97:
        /*005c*/ 	.byte	0x03, 0x19
        /*005e*/ 	.short	0x0014


	//----- nvinfo : EIATTR_PARAM_CBANK
	.align		4
        /*0060*/ 	.byte	0x04, 0x0a
        /*0062*/ 	.short	(.L_99 - .L_98)
	.align		4
.L_98:
        /*0064*/ 	.word	index@(.nv.constant0._Z16naive_dft_kernelPN4cuda3std3__47complexIdEES4_j)
        /*0068*/ 	.short	0x0380
        /*006a*/ 	.short	0x0014


	//----- nvinfo : EIATTR_SW_WAR
	.align		4
.L_99:
        /*006c*/ 	.byte	0x04, 0x36
        /*006e*/ 	.short	(.L_101 - .L_100)
.L_100:
        /*0070*/ 	.word	0x00000008
.L_101:


//--------------------- .nv.callgraph             --------------------------
	.section	.nv.callgraph,"",@"SHT_CUDA_CALLGRAPH"
	.align	4
	.sectionentsize	8
	.align		4
        /*0000*/ 	.word	0x00000000
	.align		4
        /*0004*/ 	.word	0xffffffff
	.align		4
        /*0008*/ 	.word	0x00000000
	.align		4
        /*000c*/ 	.word	0xfffffffe
	.align		4
        /*0010*/ 	.word	0x00000000
	.align		4
        /*0014*/ 	.word	0xfffffffd
	.align		4
        /*0018*/ 	.word	0x00000000
	.align		4
        /*001c*/ 	.word	0xfffffffc


//--------------------- .nv.constant4             --------------------------
	.section	.nv.constant4,"a",@progbits
	.align	8
	.align		8
.nv.constant4:
        /*0000*/ 	.dword	_ZN34_INTERNAL_2406b773_4_k_cu_a4117bf64cuda3std6ranges3__45__cpo4swapE
	.align		8
        /*0008*/ 	.dword	_ZN34_INTERNAL_2406b773_4_k_cu_a4117bf64cuda3std6ranges3__45__cpo9iter_moveE
	.align		8
        /*0010*/ 	.dword	__cudart_i2opi_d
	.align		8
        /*0018*/ 	.dword	__cudart_sin_cos_coeffs


//--------------------- .text._Z16butterfly_kernelv --------------------------
	.section	.text._Z16butterfly_kernelv,"ax",@progbits
	.align	128
        .global         _Z16butterfly_kernelv
        .type           _Z16butterfly_kernelv,@function
        .size           _Z16butterfly_kernelv,(.L_x_71 - _Z16butterfly_kernelv)
        .other          _Z16butterfly_kernelv,@"STO_CUDA_ENTRY STV_DEFAULT"
_Z16butterfly_kernelv:
.text._Z16butterfly_kernelv:
[----:B------:R-:W-:Y:S01]  /*0000*/  LDC R1, c[0x0][0x37c] ;  /* 0x0000df00ff017b82 */ /* 0x000fe20000000800 */
[----:B------:R-:W-:Y:S05]  /*0010*/  EXIT ;  /* 0x000000000000794d */ /* 0x000fea0003800000 */
.L_x_0:
[----:B------:R-:W-:-:S00]  /*0020*/  BRA `(.L_x_0) ;  /* 0xfffffffc00fc7947 */ /* 0x000fc0000383ffff */
[----:B------:R-:W-:-:S00]  /*0030*/  NOP ;  /* 0x0000000000007918 */ /* 0x000fc00000000000 */
        /* <DEDUP_REMOVED lines=12> */
.L_x_71:


//--------------------- .text._Z19bit_reversal_kernelv --------------------------
	.section	.text._Z19bit_reversal_kernelv,"ax",@progbits
	.align	128
        .global         _Z19bit_reversal_kernelv
        .type           _Z19bit_reversal_kernelv,@function
        .size           _Z19bit_reversal_kernelv,(.L_x_72 - _Z19bit_reversal_kernelv)
        .other          _Z19bit_reversal_kernelv,@"STO_CUDA_ENTRY STV_DEFAULT"
_Z19bit_reversal_kernelv:
.text._Z19bit_reversal_kernelv:
[----:B------:R-:W-:Y:S01]  /*0000*/  LDC R1, c[0x0][0x37c] ;  /* 0x0000df00ff017b82 */ /* 0x000fe20000000800 */
[----:B------:R-:W-:Y:S05]  /*0010*/  EXIT ;  /* 0x000000000000794d */ /* 0x000fea0003800000 */
.L_x_1:
        /* <DEDUP_REMOVED lines=14> */
.L_x_72:


//--------------------- .text._Z10dft_kernelPN4cuda3std3__47complexIdEES4_S4_j --------------------------
	.section	.text._Z10dft_kernelPN4cuda3std3__47complexIdEES4_S4_j,"ax",@progbits
	.align	128
        .global         _Z10dft_kernelPN4cuda3std3__47complexIdEES4_S4_j
        .type           _Z10dft_kernelPN4cuda3std3__47complexIdEES4_S4_j,@function
        .size           _Z10dft_kernelPN4cuda3std3__47complexIdEES4_S4_j,(.L_x_73 - _Z10dft_kernelPN4cuda3std3__47complexIdEES4_S4_j)
        .other          _Z10dft_kernelPN4cuda3std3__47complexIdEES4_S4_j,@"STO_CUDA_ENTRY STV_DEFAULT"
_Z10dft_kernelPN4cuda3std3__47complexIdEES4_S4_j:
.text._Z10dft_kernelPN4cuda3std3__47complexIdEES4_S4_j:
[----:B------:R-:W-:Y:S01]  /*0000*/  LDC R1, c[0x0][0x37c] ;  /* 0x0000df00ff017b82 */ /* 0x000fe20000000800 */
[----:B------:R-:W0:Y:S01]  /*0010*/  LDCU UR7, c[0x0][0x398] ;  /* 0x00007300ff0777ac */ /* 0x000e220008000800 */
[----:B------:R-:W1:Y:S06]  /*0020*/  S2R R35, SR_TID.X ;  /* 0x0000000000237919 */ /* 0x000e6c0000002100 */
[----:B------:R-:W1:Y:S01]  /*0030*/  S2UR UR6, SR_CTAID.X ;  /* 0x00000000000679c3 */ /* 0x000e620000002500 */
[----:B------:R-:W-:Y:S01]  /*0040*/  CS2R R10, SRZ ;  /* 0x00000000000a7805 */ /* 0x000fe2000001ff00 */
[----:B------:R-:W2:Y:S01]  /*0050*/  LDCU.64 UR4, c[0x0][0x358] ;  /* 0x00006b00ff0477ac */ /* 0x000ea20008000a00 */
[----:B------:R-:W-:-:S05]  /*0060*/  CS2R R8, SRZ ;  /* 0x0000000000087805 */ /* 0x000fca000001ff00 */
[----:B------:R-:W1:Y:S01]  /*0070*/  LDC R34, c[0x0][0x360] ;  /* 0x0000d800ff227b82 */ /* 0x000e620000000800 */
[----:B0-----:R-:W-:-:S05]  /*0080*/  IMAD.U32 R33, RZ, RZ, UR7 ;  /* 0x00000007ff217e24 */ /* 0x001fca000f8e00ff */
[----:B------:R-:W-:Y:S01]  /*0090*/  ISETP.NE.AND P0, PT, R33, RZ, PT ;  /* 0x000000ff2100720c */ /* 0x000fe20003f05270 */
[----:B-1----:R-:W-:-:S12]  /*00a0*/  IMAD R32, R34, UR6, R35 ;  /* 0x0000000622207c24 */ /* 0x002fd8000f8e0223 */
[----:B--2---:R-:W-:Y:S05]  /*00b0*/  @!P0 BRA `(.L_x_2) ;  /* 0x00000008006c8947 */ /* 0x004fea0003800000 */
[----:B------:R-:W-:Y:S01]  /*00c0*/  BSSY.RECONVERGENT B0, `(.L_x_2) ;  /* 0x000009a000007945 */ /* 0x000fe20003800200 */
[----:B------:R-:W-:Y:S01]  /*00d0*/  IMAD.MOV.U32 R7, RZ, RZ, RZ ;  /* 0x000000ffff077224 */ /* 0x000fe200078e00ff */
[----:B------:R-:W-:Y:S02]  /*00e0*/  CS2R R8, SRZ ;  /* 0x0000000000087805 */ /* 0x000fe4000001ff00 */
[----:B------:R-:W-:Y:S01]  /*00f0*/  CS2R R10, SRZ ;  /* 0x00000000000a7805 */ /* 0x000fe2000001ff00 */
[----:B------:R-:W0:Y:S06]  /*0100*/  LDCU UR7, c[0x0][0x398] ;  /* 0x00007300ff0777ac */ /* 0x000e2c0008000800 */
.L_x_15:
[----:B-1----:R-:W1:Y:S01]  /*0110*/  LDCU UR6, c[0x0][0x398] ;  /* 0x00007300ff0677ac */ /* 0x002e620008000800 */
[----:B------:R-:W-:Y:S01]  /*0120*/  IMAD.IADD R0, R35, 0x1, R7 ;  /* 0x0000000123007824 */ /* 0x000fe200078e0207 */
[----:B------:R-:W-:Y:S02]  /*0130*/  CS2R R14, SRZ ;  /* 0x00000000000e7805 */ /* 0x000fe4000001ff00 */
[----:B------:R-:W-:Y:S01]  /*0140*/  CS2R R12, SRZ ;  /* 0x00000000000c7805 */ /* 0x000fe2000001ff00 */
[----:B-1----:R-:W-:-:S05]  /*0150*/  IMAD.U32 R33, RZ, RZ, UR6 ;  /* 0x00000006ff217e24 */ /* 0x002fca000f8e00ff */
[----:B------:R-:W-:-:S13]  /*0160*/  ISETP.GE.U32.AND P0, PT, R0, R33, PT ;  /* 0x000000210000720c */ /* 0x000fda0003f06070 */
[----:B------:R-:W1:Y:S02]  /*0170*/  @!P0 LDC.64 R2, c[0x0][0x380] ;  /* 0x0000e000ff028b82 */ /* 0x000e640000000a00 */
[----:B-1----:R-:W-:-:S05]  /*0180*/  @!P0 IMAD.WIDE.U32 R2, R0, 0x10, R2 ;  /* 0x0000001000028825 */ /* 0x002fca00078e0002 */
[----:B------:R-:W2:Y:S01]  /*0190*/  @!P0 LDG.E.128 R12, desc[UR4][R2.64] ;  /* 0x00000004020c8981 */ /* 0x000ea2000c1e1d00 */
[----:B------:R-:W-:Y:S01]  /*01a0*/  MOV R0, 0x400 ;  /* 0x0000040000007802 */ /* 0x000fe20000000f00 */
[----:B------:R-:W-:Y:S01]  /*01b0*/  BSSY.RECONVERGENT B1, `(.L_x_3) ;  /* 0x0000086000017945 */ /* 0x000fe20003800200 */
[----:B------:R-:W-:Y:S01]  /*01c0*/  ISETP.GE.U32.AND P0, PT, R32, R33, PT ;  /* 0x000000212000720c */ /* 0x000fe20003f06070 */
[----:B------:R-:W1:Y:S02]  /*01d0*/  S2R R5, SR_CgaCtaId ;  /* 0x0000000000057919 */ /* 0x000e640000008800 */
[----:B-1----:R-:W-:-:S05]  /*01e0*/  LEA R5, R5, R0, 0x18 ;  /* 0x0000000005057211 */ /* 0x002fca00078ec0ff */
[----:B------:R-:W-:-:S05]  /*01f0*/  IMAD R17, R35, 0x10, R5 ;  /* 0x0000001023117824 */ /* 0x000fca00078e0205 */
[----:B--2---:R1:W-:Y:S01]  /*0200*/  STS.128 [R17], R12 ;  /* 0x0000000c11007388 */ /* 0x0043e20000000c00 */
[----:B------:R-:W-:Y:S06]  /*0210*/  BAR.SYNC.DEFER_BLOCKING 0x0 ;  /* 0x0000000000007b1d */ /* 0x000fec0000010000 */
[----:B------:R-:W-:Y:S05]  /*0220*/  @P0 BRA `(.L_x_4) ;  /* 0x0000000400f80947 */ /* 0x000fea0003800000 */
[----:B------:R-:W2:Y:S01]  /*0230*/  I2F.U32.RP R0, R33 ;  /* 0x0000002100007306 */ /* 0x000ea20000209000 */
[----:B------:R-:W-:Y:S02]  /*0240*/  ISETP.NE.U32.AND P1, PT, R33, RZ, PT ;  /* 0x000000ff2100720c */ /* 0x000fe40003f25070 */
[----:B------:R-:W-:-:S05]  /*0250*/  LOP3.LUT R4, RZ, R33, RZ, 0x33, !PT ;  /* 0x00000021ff047212 */ /* 0x000fca00078e33ff */
[----:B--2---:R-:W1:Y:S02]  /*0260*/  MUFU.RCP R0, R0 ;  /* 0x0000000000007308 */ /* 0x004e640000001000 */
[----:B-1----:R-:W-:Y:S02]  /*0270*/  VIADD R12, R0, 0xffffffe ;  /* 0x0ffffffe000c7836 */ /* 0x002fe40000000000 */
[----:B------:R-:W-:-:S04]  /*0280*/  IMAD.MOV.U32 R0, RZ, RZ, R7 ;  /* 0x000000ffff007224 */ /* 0x000fc800078e0007 */
[----:B------:R-:W1:Y:S02]  /*0290*/  F2I.FTZ.U32.TRUNC.NTZ R3, R12 ;  /* 0x0000000c00037305 */ /* 0x000e64000021f000 */
[----:B-1----:R-:W-:-:S04]  /*02a0*/  IMAD.MOV R2, RZ, RZ, -R3 ;  /* 0x000000ffff027224 */ /* 0x002fc800078e0a03 */
[----:B------:R-:W-:Y:S02]  /*02b0*/  IMAD R13, R2, R33, RZ ;  /* 0x00000021020d7224 */ /* 0x000fe400078e02ff */
[----:B------:R-:W-:-:S04]  /*02c0*/  IMAD.MOV.U32 R2, RZ, RZ, RZ ;  /* 0x000000ffff027224 */ /* 0x000fc800078e00ff */
[----:B------:R-:W-:-:S04]  /*02d0*/  IMAD.HI.U32 R6, R3, R13, R2 ;  /* 0x0000000d03067227 */ /* 0x000fc800078e0002 */
[----:B------:R-:W-:-:S07]  /*02e0*/  IMAD R3, R32, R7, RZ ;  /* 0x0000000720037224 */ /* 0x000fce00078e02ff */
.L_x_14:
[----:B------:R-:W-:Y:S01]  /*02f0*/  IMAD.HI.U32 R12, R6, R3, RZ ;  /* 0x00000003060c7227 */ /* 0x000fe200078e00ff */
[----:B------:R-:W1:Y:S03]  /*0300*/  LDS.128 R16, [R5] ;  /* 0x0000000005107984 */ /* 0x000e660000000c00 */
[----:B0-----:R-:W-:Y:S02]  /*0310*/  IMAD.U32 R33, RZ, RZ, UR7 ;  /* 0x00000007ff217e24 */ /* 0x001fe4000f8e00ff */
[----:B------:R-:W-:-:S04]  /*0320*/  IMAD.MOV R12, RZ, RZ, -R12 ;  /* 0x000000ffff0c7224 */ /* 0x000fc800078e0a0c */
[----:B------:R-:W-:Y:S02]  /*0330*/  IMAD R14, R33, R12, R3 ;  /* 0x0000000c210e7224 */ /* 0x000fe400078e0203 */
[----:B------:R-:W0:Y:S03]  /*0340*/  LDC.64 R12, c[0x0][0x390] ;  /* 0x0000e400ff0c7b82 */ /* 0x000e260000000a00 */
[----:B------:R-:W-:-:S13]  /*0350*/  ISETP.GE.U32.AND P0, PT, R14, R33, PT ;  /* 0x000000210e00720c */ /* 0x000fda0003f06070 */
[----:B------:R-:W-:-:S05]  /*0360*/  @P0 IMAD.IADD R14, R14, 0x1, -R33 ;  /* 0x000000010e0e0824 */ /* 0x000fca00078e0a21 */
[----:B------:R-:W-:-:S13]  /*0370*/  ISETP.GE.U32.AND P0, PT, R14, R33, PT ;  /* 0x000000210e00720c */ /* 0x000fda0003f06070 */
[----:B------:R-:W-:-:S05]  /*0380*/  @P0 IMAD.IADD R14, R14, 0x1, -R33 ;  /* 0x000000010e0e0824 */ /* 0x000fca00078e0a21 */
[----:B------:R-:W-:-:S05]  /*0390*/  SEL R15, R4, R14, !P1 ;  /* 0x0000000e040f7207 */ /* 0x000fca0004800000 */
[----:B0-----:R-:W-:-:S06]  /*03a0*/  IMAD.WIDE.U32 R12, R15, 0x10, R12 ;  /* 0x000000100f0c7825 */ /* 0x001fcc00078e000c */
[----:B------:R-:W1:Y:S01]  /*03b0*/  LDG.E.128 R12, desc[UR4][R12.64] ;  /* 0x000000040c0c7981 */ /* 0x000e62000c1e1d00 */
[----:B------:R-:W-:Y:S01]  /*03c0*/  BSSY.RECONVERGENT B2, `(.L_x_5) ;  /* 0x000005b000027945 */ /* 0x000fe20003800200 */
[----:B-1----:R-:W-:Y:S02]  /*03d0*/  DMUL R30, R16, R14 ;  /* 0x0000000e101e7228 */ /* 0x002fe40000000000 */
[-C--:B------:R-:W-:Y:S02]  /*03e0*/  DMUL R28, R18, R12.reuse ;  /* 0x0000000c121c7228 */ /* 0x080fe40000000000 */
[----:B------:R-:W-:Y:S02]  /*03f0*/  DMUL R26, R16, R12 ;  /* 0x0000000c101a7228 */ /* 0x000fe40000000000 */
[----:B------:R-:W-:-:S04]  /*0400*/  DMUL R22, R18, R14 ;  /* 0x0000000e12167228 */ /* 0x000fc80000000000 */
[----:B------:R-:W-:-:S04]  /*0410*/  DADD R24, R30, R28 ;  /* 0x000000001e187229 */ /* 0x000fc8000000001c */
[----:B------:R-:W-:-:S04]  /*0420*/  DADD R20, R26, -R22 ;  /* 0x000000001a147229 */ /* 0x000fc80000000816 */
[----:B------:R-:W-:-:S06]  /*0430*/  DSETP.NAN.AND P0, PT, R24, R24, PT ;  /* 0x000000181800722a */ /* 0x000fcc0003f08000 */
[----:B------:R-:W-:-:S14]  /*0440*/  DSETP.NUM.OR P0, PT, R20, R20, !P0 ;  /* 0x000000141400722a */ /* 0x000fdc0004707400 */
[----:B------:R-:W-:Y:S05]  /*0450*/  @P0 BRA `(.L_x_6) ;  /* 0x0000000400440947 */ /* 0x000fea0003800000 */
[----:B------:R-:W-:Y:S01]  /*0460*/  DSETP.NEU.AND P0, PT, |R16|, +INF , PT ;  /* 0x7ff000001000742a */ /* 0x000fe20003f0d200 */
[----:B------:R-:W-:Y:S04]  /*0470*/  BSSY.RECONVERGENT B3, `(.L_x_7) ;  /* 0x000001d000037945 */ /* 0x000fe80003800200 */
[----:B------:R-:W-:Y:S01]  /*0480*/  BSSY.RELIABLE B4, `(.L_x_8) ;  /* 0x000000b000047945 */ /* 0x000fe20003800100 */
[----:B------:R-:W-:Y:S02]  /*0490*/  IMAD.MOV.U32 R36, RZ, RZ, R14 ;  /* 0x000000ffff247224 */ /* 0x000fe400078e000e */
[----:B------:R-:W-:Y:S02]  /*04a0*/  IMAD.MOV.U32 R37, RZ, RZ, R15 ;  /* 0x000000ffff257224 */ /* 0x000fe400078e000f */
[----:B------:R-:W-:-:S02]  /*04b0*/  IMAD.MOV.U32 R14, RZ, RZ, 0x0 ;  /* 0x00000000ff0e7424 */ /* 0x000fc400078e00ff */
[----:B------:R-:W-:Y:S02]  /*04c0*/  IMAD.MOV.U32 R15, RZ, RZ, 0x3ff00000 ;  /* 0x3ff00000ff0f7424 */ /* 0x000fe400078e00ff */
[----:B------:R-:W-:Y:S05]  /*04d0*/  @!P0 BRA `(.L_x_9) ;  /* 0x0000000000148947 */ /* 0x000fea0003800000 */
[----:B------:R-:W-:Y:S01]  /*04e0*/  DSETP.NEU.AND P2, PT, |R18|, +INF , PT ;  /* 0x7ff000001200742a */ /* 0x000fe20003f4d200 */
[----:B------:R-:W-:-:S13]  /*04f0*/  PLOP3.LUT P0, PT, PT, PT, PT, 0x80, 0x8 ;  /* 0x000000000008781c */ /* 0x000fda0003f0f070 */
[----:B------:R-:W-:Y:S05]  /*0500*/  @P2 BREAK.RELIABLE B4 ;  /* 0x0000000000042942 */ /* 0x000fea0003800100 */
[----:B------:R-:W-:Y:S05]  /*0510*/  @P2 BRA `(.L_x_10) ;  /* 0x0000000000482947 */ /* 0x000fea0003800000 */
[----:B------:R-:W-:-:S07]  /*0520*/  CS2R R14, SRZ ;  /* 0x00000000000e7805 */ /* 0x000fce000001ff00 */
.L_x_9:
[----:B------:R-:W-:Y:S05]  /*0530*/  BSYNC.RELIABLE B4 ;  /* 0x0000000000047941 */ /* 0x000fea0003800100 */
.L_x_8:
[----:B------:R-:W-:Y:S01]  /*0540*/  DSETP.NEU.AND P0, PT, |R18|, +INF , PT ;  /* 0x7ff000001200742a */ /* 0x000fe20003f0d200 */
[----:B------:R-:W-:Y:S01]  /*0550*/  LOP3.LUT R17, R15, 0x80000000, R17, 0xb8, !PT ;  /* 0x800000000f117812 */ /* 0x000fe200078eb811 */
[----:B------:R-:W-:Y:S02]  /*0560*/  IMAD.MOV.U32 R16, RZ, RZ, R14 ;  /* 0x000000ffff107224 */ /* 0x000fe400078e000e */
[----:B------:R-:W-:Y:S02]  /*0570*/  IMAD.MOV.U32 R18, RZ, RZ, RZ ;  /* 0x000000ffff127224 */ /* 0x000fe400078e00ff */
[----:B------:R-:W-:Y:S01]  /*0580*/  FSEL R15, RZ, 1.875, P0 ;  /* 0x3ff00000ff0f7808 */ /* 0x000fe20000000000 */
[----:B------:R-:W-:-:S03]  /*0590*/  DSETP.NAN.AND P0, PT, R12, R12, PT ;  /* 0x0000000c0c00722a */ /* 0x000fc60003f08000 */
[----:B------:R-:W-:Y:S02]  /*05a0*/  LOP3.LUT R19, R15, 0x80000000, R19, 0xb8, !PT ;  /* 0x800000000f137812 */ /* 0x000fe400078eb813 */
[----:B------:R-:W-:Y:S02]  /*05b0*/  LOP3.LUT R15, RZ, 0x80000000, R13, 0xb8, !PT ;  /* 0x80000000ff0f7812 */ /* 0x000fe400078eb80d */
[----:B------:R-:W-:Y:S02]  /*05c0*/  FSEL R12, R12, RZ, !P0 ;  /* 0x000000ff0c0c7208 */ /* 0x000fe40004000000 */
[----:B------:R-:W-:Y:S01]  /*05d0*/  FSEL R15, R13, R15, !P0 ;  /* 0x0000000f0d0f7208 */ /* 0x000fe20004000000 */
[----:B------:R-:W-:Y:S01]  /*05e0*/  DSETP.NAN.AND P0, PT, R36, R36, PT ;  /* 0x000000242400722a */ /* 0x000fe20003f08000 */
[----:B------:R-:W-:-:S05]  /*05f0*/  LOP3.LUT R13, RZ, 0x80000000, R37, 0xb8, !PT ;  /* 0x80000000ff0d7812 */ /* 0x000fca00078eb825 */
[----:B------:R-:W-:Y:S02]  /*0600*/  FSEL R36, R36, RZ, !P0 ;  /* 0x000000ff24247208 */ /* 0x000fe40004000000 */
[----:B------:R-:W-:Y:S01]  /*0610*/  FSEL R37, R37, R13, !P0 ;  /* 0x0000000d25257208 */ /* 0x000fe20004000000 */
[----:B------:R-:W-:Y:S01]  /*0620*/  IMAD.MOV.U32 R13, RZ, RZ, R15 ;  /* 0x000000ffff0d7224 */ /* 0x000fe200078e000f */
[----:B------:R-:W-:-:S13]  /*0630*/  PLOP3.LUT P0, PT, PT, PT, PT, 0x8, 0x80 ;  /* 0x000000000080781c */ /* 0x000fda0003f0e170 */
.L_x_10:
[----:B------:R-:W-:Y:S05]  /*0640*/  BSYNC.RECONVERGENT B3 ;  /* 0x0000000000037941 */ /* 0x000fea0003800200 */
.L_x_7:
[----:B------:R-:W-:Y:S01]  /*0650*/  DSETP.NEU.AND P2, PT, |R12|, +INF , PT ;  /* 0x7ff000000c00742a */ /* 0x000fe20003f4d200 */
[----:B------:R-:W-:Y:S02]  /*0660*/  IMAD.MOV.U32 R14, RZ, RZ, 0x0 ;  /* 0x00000000ff0e7424 */ /* 0x000fe400078e00ff */
[----:B------:R-:W-:-:S11]  /*0670*/  IMAD.MOV.U32 R15, RZ, RZ, 0x3ff00000 ;  /* 0x3ff00000ff0f7424 */ /* 0x000fd600078e00ff */
[----:B------:R-:W-:Y:S05]  /*0680*/  @!P2 BRA `(.L_x_11) ;  /* 0x00000000000ca947 */ /* 0x000fea0003800000 */
[----:B------:R-:W-:-:S14]  /*0690*/  DSETP.NEU.AND P2, PT, |R36|, +INF , PT ;  /* 0x7ff000002400742a */ /* 0x000fdc0003f4d200 */
[----:B------:R-:W-:Y:S05]  /*06a0*/  @P2 BRA `(.L_x_12) ;  /* 0x0000000000402947 */ /* 0x000fea0003800000 */
[----:B------:R-:W-:-:S07]  /*06b0*/  CS2R R14, SRZ ;  /* 0x00000000000e7805 */ /* 0x000fce000001ff00 */
.L_x_11:
[----:B------:R-:W-:Y:S01]  /*06c0*/  DSETP.NAN.AND P0, PT, R16, R16, PT ;  /* 0x000000101000722a */ /* 0x000fe20003f08000 */
[----:B------:R-:W-:Y:S01]  /*06d0*/  LOP3.LUT R21, RZ, 0x80000000, R17, 0xb8, !PT ;  /* 0x80000000ff157812 */ /* 0x000fe200078eb811 */
[----:B------:R-:W-:Y:S01]  /*06e0*/  DSETP.NEU.AND P3, PT, |R36|, +INF , PT ;  /* 0x7ff000002400742a */ /* 0x000fe20003f6d200 */
[----:B------:R-:W-:Y:S01]  /*06f0*/  LOP3.LUT R13, R15, 0x80000000, R13, 0xb8, !PT ;  /* 0x800000000f0d7812 */ /* 0x000fe200078eb80d */
[----:B------:R-:W-:Y:S01]  /*0700*/  DSETP.NAN.AND P2, PT, R18, R18, PT ;  /* 0x000000121200722a */ /* 0x000fe20003f48000 */
[----:B------:R-:W-:Y:S01]  /*0710*/  LOP3.LUT R15, RZ, 0x80000000, R19, 0xb8, !PT ;  /* 0x80000000ff0f7812 */ /* 0x000fe200078eb813 */
[----:B------:R-:W-:Y:S01]  /*0720*/  IMAD.MOV.U32 R12, RZ, RZ, R14 ;  /* 0x000000ffff0c7224 */ /* 0x000fe200078e000e */
[----:B------:R-:W-:Y:S01]  /*0730*/  FSEL R17, R17, R21, !P0 ;  /* 0x0000001511117208 */ /* 0x000fe20004000000 */
[----:B------:R-:W-:Y:S01]  /*0740*/  IMAD.MOV.U32 R36, RZ, RZ, RZ ;  /* 0x000000ffff247224 */ /* 0x000fe200078e00ff */
[----:B------:R-:W-:Y:S02]  /*0750*/  FSEL R21, RZ, 1.875, P3 ;  /* 0x3ff00000ff157808 */ /* 0x000fe40001800000 */
[----:B------:R-:W-:-:S02]  /*0760*/  FSEL R16, R16, RZ, !P0 ;  /* 0x000000ff10107208 */ /* 0x000fc40004000000 */
[----:B------:R-:W-:Y:S02]  /*0770*/  FSEL R19, R19, R15, !P2 ;  /* 0x0000000f13137208 */ /* 0x000fe40005000000 */
[----:B------:R-:W-:Y:S02]  /*0780*/  FSEL R18, R18, RZ, !P2 ;  /* 0x000000ff12127208 */ /* 0x000fe40005000000 */
[----:B------:R-:W-:Y:S01]  /*0790*/  LOP3.LUT R37, R21, 0x80000000, R37, 0xb8, !PT ;  /* 0x8000000015257812 */ /* 0x000fe200078eb825 */
[----:B------:R-:W-:Y:S06]  /*07a0*/  BRA `(.L_x_13) ;  /* 0x0000000000587947 */ /* 0x000fec0003800000 */
.L_x_12:
[----:B------:R-:W-:Y:S05]  /*07b0*/  @!P0 BRA `(.L_x_13) ;  /* 0x0000000000548947 */ /* 0x000fea0003800000 */
[----:B------:R-:W-:Y:S02]  /*07c0*/  DSETP.NEU.AND P0, PT, |R22|, +INF , PT ;  /* 0x7ff000001600742a */ /* 0x000fe40003f0d200 */
[----:B------:R-:W-:-:S04]  /*07d0*/  DSETP.NEU.AND P2, PT, |R28|, +INF , PT ;  /* 0x7ff000001c00742a */ /* 0x000fc80003f4d200 */
[----:B------:R-:W-:-:S06]  /*07e0*/  DSETP.NEU.AND P0, PT, |R26|, +INF , P0 ;  /* 0x7ff000001a00742a */ /* 0x000fcc000070d200 */
[----:B------:R-:W-:-:S14]  /*07f0*/  DSETP.NEU.AND P0, PT, |R30|, +INF , P0 ;  /* 0x7ff000001e00742a */ /* 0x000fdc000070d200 */
[----:B------:R-:W-:Y:S05]  /*0800*/  @P0 BRA P2, `(.L_x_6) ;  /* 0x0000000000580947 */ /* 0x000fea0001000000 */
[----:B------:R-:W-:Y:S01]  /*0810*/  DSETP.NAN.AND P2, PT, R16, R16, PT ;  /* 0x000000101000722a */ /* 0x000fe20003f48000 */
[----:B------:R-:W-:Y:S01]  /*0820*/  LOP3.LUT R15, RZ, 0x80000000, R17, 0xb8, !PT ;  /* 0x80000000ff0f7812 */ /* 0x000fe200078eb811 */
[----:B------:R-:W-:Y:S01]  /*0830*/  DSETP.NAN.AND P0, PT, R18, R18, PT ;  /* 0x000000121200722a */ /* 0x000fe20003f08000 */
[----:B------:R-:W-:Y:S01]  /*0840*/  LOP3.LUT R21, RZ, 0x80000000, R13, 0xb8, !PT ;  /* 0x80000000ff157812 */ /* 0x000fe200078eb80d */
[----:B------:R-:W-:Y:S01]  /*0850*/  DSETP.NAN.AND P3, PT, R36, R36, PT ;  /* 0x000000242400722a */ /* 0x000fe20003f68000 */
[----:B------:R-:W-:Y:S02]  /*0860*/  LOP3.LUT R23, RZ, 0x80000000, R37, 0xb8, !PT ;  /* 0x80000000ff177812 */ /* 0x000fe400078eb825 */
[----:B------:R-:W-:Y:S02]  /*0870*/  FSEL R17, R17, R15, !P2 ;  /* 0x0000000f11117208 */ /* 0x000fe40005000000 */
[----:B------:R-:W-:Y:S01]  /*0880*/  FSEL R16, R16, RZ, !P2 ;  /* 0x000000ff10107208 */ /* 0x000fe20005000000 */
[----:B------:R-:W-:Y:S01]  /*0890*/  DSETP.NAN.AND P2, PT, R12, R12, PT ;  /* 0x0000000c0c00722a */ /* 0x000fe20003f48000 */
[----:B------:R-:W-:-:S02]  /*08a0*/  LOP3.LUT R15, RZ, 0x80000000, R19, 0xb8, !PT ;  /* 0x80000000ff0f7812 */ /* 0x000fc400078eb813 */
[----:B------:R-:W-:Y:S02]  /*08b0*/  FSEL R18, R18, RZ, !P0 ;  /* 0x000000ff12127208 */ /* 0x000fe40004000000 */
[----:B------:R-:W-:Y:S02]  /*08c0*/  FSEL R19, R19, R15, !P0 ;  /* 0x0000000f13137208 */ /* 0x000fe40004000000 */
[----:B------:R-:W-:Y:S02]  /*08d0*/  FSEL R13, R13, R21, !P2 ;  /* 0x000000150d0d7208 */ /* 0x000fe40005000000 */
[----:B------:R-:W-:Y:S02]  /*08e0*/  FSEL R12, R12, RZ, !P2 ;  /* 0x000000ff0c0c7208 */ /* 0x000fe40005000000 */
[----:B------:R-:W-:Y:S02]  /*08f0*/  FSEL R37, R37, R23, !P3 ;  /* 0x0000001725257208 */ /* 0x000fe40005800000 */
[----:B------:R-:W-:-:S07]  /*0900*/  FSEL R36, R36, RZ, !P3 ;  /* 0x000000ff24247208 */ /* 0x000fce0005800000 */
.L_x_13:
[C---:B------:R-:W-:Y:S02]  /*0910*/  DMUL R14, R36.reuse, R18 ;  /* 0x00000012240e7228 */ /* 0x040fe40000000000 */
[----:B------:R-:W-:-:S06]  /*0920*/  DMUL R36, R36, R16 ;  /* 0x0000001024247228 */ /* 0x000fcc0000000000 */
[C---:B------:R-:W-:Y:S02]  /*0930*/  DFMA R14, R12.reuse, R16, -R14 ;  /* 0x000000100c0e722b */ /* 0x040fe4000000080e */
[----:B------:R-:W-:-:S06]  /*0940*/  DFMA R36, R12, R18, R36 ;  /* 0x000000120c24722b */ /* 0x000fcc0000000024 */
[----:B------:R-:W-:Y:S02]  /*0950*/  DMUL R20, R14, +INF ;  /* 0x7ff000000e147828 */ /* 0x000fe40000000000 */
[----:B------:R-:W-:-:S11]  /*0960*/  DMUL R24, R36, +INF ;  /* 0x7ff0000024187828 */ /* 0x000fd60000000000 */
.L_x_6:
[----:B------:R-:W-:Y:S05]  /*0970*/  BSYNC.RECONVERGENT B2 ;  /* 0x0000000000027941 */ /* 0x000fea0003800200 */
.L_x_5:
[----:B------:R-:W-:Y:S01]  /*0980*/  VIADD R2, R2, 0x1 ;  /* 0x0000000102027836 */ /* 0x000fe20000000000 */
[----:B------:R-:W-:Y:S01]  /*0990*/  DADD R8, R20, R8 ;  /* 0x0000000014087229 */ /* 0x000fe20000000008 */
[----:B------:R-:W-:Y:S01]  /*09a0*/  VIADD R0, R0, 0x1 ;  /* 0x0000000100007836 */ /* 0x000fe20000000000 */
[----:B------:R-:W-:Y:S01]  /*09b0*/  DADD R10, R24, R10 ;  /* 0x00000000180a7229 */ /* 0x000fe2000000000a */
[----:B------:R-:W-:Y:S01]  /*09c0*/  IMAD.IADD R3, R32, 0x1, R3 ;  /* 0x0000000120037824 */ /* 0x000fe200078e0203 */
[----:B------:R-:W-:Y:S01]  /*09d0*/  ISETP.GE.U32.AND P0, PT, R2, R34, PT ;  /* 0x000000220200720c */ /* 0x000fe20003f06070 */
[----:B------:R-:W-:Y:S01]  /*09e0*/  VIADD R5, R5, 0x10 ;  /* 0x0000001005057836 */ /* 0x000fe20000000000 */
[----:B------:R-:W-:-:S13]  /*09f0*/  ISETP.LT.U32.AND P2, PT, R0, R33, PT ;  /* 0x000000210000720c */ /* 0x000fda0003f41070 */
[----:B------:R-:W-:Y:S05]  /*0a00*/  @!P0 BRA P2, `(.L_x_14) ;  /* 0xfffffff800388947 */ /* 0x000fea000103ffff */
.L_x_4:
[----:B0-----:R-:W-:Y:S05]  /*0a10*/  BSYNC.RECONVERGENT B1 ;  /* 0x0000000000017941 */ /* 0x001fea0003800200 */
.L_x_3:
[----:B------:R-:W-:Y:S01]  /*0a20*/  IMAD.IADD R7, R34, 0x1, R7 ;  /* 0x0000000122077824 */ /* 0x000fe200078e0207 */
[----:B------:R-:W-:Y:S04]  /*0a30*/  BAR.SYNC.DEFER_BLOCKING 0x0 ;  /* 0x0000000000007b1d */ /* 0x000fe80000010000 */
[----:B------:R-:W-:-:S13]  /*0a40*/  ISETP.GE.U32.AND P0, PT, R7, R33, PT ;  /* 0x000000210700720c */ /* 0x000fda0003f06070 */
[----:B------:R-:W-:Y:S05]  /*0a50*/  @!P0 BRA `(.L_x_15) ;  /* 0xfffffff400ac8947 */ /* 0x000fea000383ffff */
[----:B------:R-:W-:Y:S05]  /*0a60*/  BSYNC.RECONVERGENT B0 ;  /* 0x0000000000007941 */ /* 0x000fea0003800200 */
.L_x_2:
[----:B------:R-:W-:-:S13]  /*0a70*/  ISETP.GE.U32.AND P0, PT, R32, R33, PT ;  /* 0x000000212000720c */ /* 0x000fda0003f06070 */
[----:B------:R-:W-:Y:S05]  /*0a80*/  @P0 EXIT ;  /* 0x000000000000094d */ /* 0x000fea0003800000 */
[----:B------:R-:W0:Y:S02]  /*0a90*/  LDC.64 R2, c[0x0][0x388] ;  /* 0x0000e200ff027b82 */ /* 0x000e240000000a00 */
[----:B0-----:R-:W-:-:S05]  /*0aa0*/  IMAD.WIDE.U32 R32, R32, 0x10, R2 ;  /* 0x0000001020207825 */ /* 0x001fca00078e0002 */
[----:B------:R-:W-:Y:S01]  /*0ab0*/  STG.E.128 desc[UR4][R32.64], R8 ;  /* 0x0000000820007986 */ /* 0x000fe2000c101d04 */
[----:B------:R-:W-:Y:S05]  /*0ac0*/  EXIT ;  /* 0x000000000000794d */ /* 0x000fea0003800000 */
.L_x_16:
        /* <DEDUP_REMOVED lines=11> */
.L_x_73:


//--------------------- .text._Z19precompute_twiddlesPN4cuda3std3__47complexIdEEj --------------------------
	.section	.text._Z19precompute_twiddlesPN4cuda3std3__47complexIdEEj,"ax",@progbits
	.align	128
        .global         _Z19precompute_twiddlesPN4cuda3std3__47complexIdEEj
        .type           _Z19precompute_twiddlesPN4cuda3std3__47complexIdEEj,@function
        .size           _Z19precompute_twiddlesPN4cuda3std3__47complexIdEEj,(.L_x_68 - _Z19precompute_twiddlesPN4cuda3std3__47complexIdEEj)
        .other          _Z19precompute_twiddlesPN4cuda3std3__47complexIdEEj,@"STO_CUDA_ENTRY STV_DEFAULT"
_Z19precompute_twiddlesPN4cuda3std3__47complexIdEEj:
.text._Z19precompute_twiddlesPN4cuda3std3__47complexIdEEj:
[----:B------:R-:W0:Y:S01]  /*0000*/  LDC R1, c[0x0][0x37c] ;  /* 0x0000df00ff017b82 */ /* 0x000e220000000800 */
[----:B------:R-:W1:Y:S07]  /*0010*/  S2R R3, SR_TID.X ;  /* 0x0000000000037919 */ /* 0x000e6e0000002100 */
[----:B------:R-:W1:Y:S01]  /*0020*/  S2UR UR4, SR_CTAID.X ;  /* 0x00000000000479c3 */ /* 0x000e620000002500 */
[----:B------:R-:W2:Y:S01]  /*0030*/  LDCU UR5, c[0x0][0x388] ;  /* 0x00007100ff0577ac */ /* 0x000ea20008000800 */
[----:B0-----:R-:W-:-:S06]  /*0040*/  VIADD R1, R1, 0xffffffd8 ;  /* 0xffffffd801017836 */ /* 0x001fcc0000000000 */
[----:B------:R-:W1:Y:S02]  /*0050*/  LDC R14, c[0x0][0x360] ;  /* 0x0000d800ff0e7b82 */ /* 0x000e640000000800 */
[----:B-1----:R-:W-:-:S05]  /*0060*/  IMAD R14, R14, UR4, R3 ;  /* 0x000000040e0e7c24 */ /* 0x002fca000f8e0203 */
[----:B--2---:R-:W-:-:S13]  /*0070*/  ISETP.GE.U32.AND P0, PT, R14, UR5, PT ;  /* 0x000000050e007c0c */ /* 0x004fda000bf06070 */
[----:B------:R-:W-:Y:S05]  /*0080*/  @P0 EXIT ;  /* 0x000000000000094d */ /* 0x000fea0003800000 */
[----:B------:R-:W0:Y:S01]  /*0090*/  I2F.F64.U32 R4, UR5 ;  /* 0x0000000500047d12 */ /* 0x000e220008201800 */
[----:B------:R-:W-:Y:S01]  /*00a0*/  IMAD.MOV.U32 R2, RZ, RZ, 0x1 ;  /* 0x00000001ff027424 */ /* 0x000fe200078e00ff */
[----:B------:R-:W-:Y:S01]  /*00b0*/  UMOV UR4, 0x54442d18 ;  /* 0x54442d1800047882 */ /* 0x000fe20000000000 */
[----:B------:R-:W-:Y:S01]  /*00c0*/  UMOV UR5, 0x401921fb ;  /* 0x401921fb00057882 */ /* 0x000fe20000000000 */
[----:B------:R-:W-:Y:S04]  /*00d0*/  BSSY.RECONVERGENT B0, `(.L_x_17) ;  /* 0x0000014000007945 */ /* 0x000fe80003800200 */
[----:B0-----:R-:W0:Y:S02]  /*00e0*/  MUFU.RCP64H R3, R5 ;  /* 0x0000000500037308 */ /* 0x001e240000001800 */
[----:B0-----:R-:W-:-:S08]  /*00f0*/  DFMA R6, -R4, R2, 1 ;  /* 0x3ff000000406742b */ /* 0x001fd00000000102 */
[----:B------:R-:W-:Y:S02]  /*0100*/  DFMA R8, R6, R6, R6 ;  /* 0x000000060608722b */ /* 0x000fe40000000006 */
[----:B------:R-:W0:Y:S06]  /*0110*/  I2F.F64.U32 R6, R14 ;  /* 0x0000000e00067312 */ /* 0x000e2c0000201800 */
[----:B------:R-:W-:-:S08]  /*0120*/  DFMA R8, R2, R8, R2 ;  /* 0x000000080208722b */ /* 0x000fd00000000002 */
[----:B------:R-:W-:Y:S02]  /*0130*/  DFMA R2, -R4, R8, 1 ;  /* 0x3ff000000402742b */ /* 0x000fe40000000108 */
[----:B0-----:R-:W-:-:S06]  /*0140*/  DMUL R6, R6, -UR4 ;  /* 0x8000000406067c28 */ /* 0x001fcc0008000000 */
[----:B------:R-:W-:-:S04]  /*0150*/  DFMA R2, R8, R2, R8 ;  /* 0x000000020802722b */ /* 0x000fc80000000008 */
[----:B------:R-:W-:-:S04]  /*0160*/  FSETP.GEU.AND P1, PT, |R7|, 6.5827683646048100446e-37, PT ;  /* 0x036000000700780b */ /* 0x000fc80003f2e200 */
[----:B------:R-:W-:-:S08]  /*0170*/  DMUL R8, R6, R2 ;  /* 0x0000000206087228 */ /* 0x000fd00000000000 */
[----:B------:R-:W-:-:S08]  /*0180*/  DFMA R10, -R4, R8, R6 ;  /* 0x00000008040a722b */ /* 0x000fd00000000106 */
[----:B------:R-:W-:-:S10]  /*0190*/  DFMA R2, R2, R10, R8 ;  /* 0x0000000a0202722b */ /* 0x000fd40000000008 */
[----:B------:R-:W-:-:S05]  /*01a0*/  FFMA R0, RZ, R5, R3 ;  /* 0x00000005ff007223 */ /* 0x000fca0000000003 */
[----:B------:R-:W-:-:S13]  /*01b0*/  FSETP.GT.AND P0, PT, |R0|, 1.469367938527859385e-39, PT ;  /* 0x001000000000780b */ /* 0x000fda0003f04200 */
[----:B------:R-:W-:Y:S05]  /*01c0*/  @P0 BRA P1, `(.L_x_18) ;  /* 0x0000000000100947 */ /* 0x000fea0000800000 */
[----:B------:R-:W-:-:S07]  /*01d0*/  MOV R0, 0x1f0 ;  /* 0x000001f000007802 */ /* 0x000fce0000000f00 */
[----:B------:R-:W-:Y:S05]  /*01e0*/  CALL.REL.NOINC `($__internal_0_$__cuda_sm20_div_rn_f64_full) ;  /* 0x0000000400e47944 */ /* 0x000fea0003c00000 */
[----:B------:R-:W-:Y:S02]  /*01f0*/  IMAD.MOV.U32 R2, RZ, RZ, R10 ;  /* 0x000000ffff027224 */ /* 0x000fe400078e000a */
[----:B------:R-:W-:-:S07]  /*0200*/  IMAD.MOV.U32 R3, RZ, RZ, R11 ;  /* 0x000000ffff037224 */ /* 0x000fce00078e000b */
.L_x_18:
[----:B------:R-:W-:Y:S05]  /*0210*/  BSYNC.RECONVERGENT B0 ;  /* 0x0000000000007941 */ /* 0x000fea0003800200 */
.L_x_17:
[----:B------:R-:W-:Y:S01]  /*0220*/  DSETP.NEU.AND P0, PT, |R2|, +INF , PT ;  /* 0x7ff000000200742a */ /* 0x000fe20003f0d200 */
[----:B------:R-:W0:Y:S01]  /*0230*/  LDCU.64 UR4, c[0x0][0x358] ;  /* 0x00006b00ff0477ac */ /* 0x000e220008000a00 */
[----:B------:R-:W-:-:S12]  /*0240*/  BSSY.RECONVERGENT B0, `(.L_x_19) ;  /* 0x000001b000007945 */ /* 0x000fd80003800200 */
[----:B------:R-:W-:Y:S01]  /*0250*/  @!P0 DMUL R12, RZ, R2 ;  /* 0x00000002ff0c8228 */ /* 0x000fe20000000000 */
[----:B------:R-:W-:Y:S01]  /*0260*/  @!P0 IMAD.MOV.U32 R0, RZ, RZ, 0x1 ;  /* 0x00000001ff008424 */ /* 0x000fe200078e00ff */
[----:B------:R-:W-:Y:S09]  /*0270*/  @!P0 BRA `(.L_x_20) ;  /* 0x00000000005c8947 */ /* 0x000ff20003800000 */
[----:B------:R-:W-:Y:S01]  /*0280*/  UMOV UR6, 0x6dc9c883 ;  /* 0x6dc9c88300067882 */ /* 0x000fe20000000000 */
[----:B------:R-:W-:Y:S01]  /*0290*/  UMOV UR7, 0x3fe45f30 ;  /* 0x3fe45f3000077882 */ /* 0x000fe20000000000 */
[C---:B------:R-:W-:Y:S01]  /*02a0*/  DSETP.GE.AND P0, PT, |R2|.reuse, 2.14748364800000000000e+09, PT ;  /* 0x41e000000200742a */ /* 0x040fe20003f06200 */
[----:B------:R-:W-:Y:S01]  /*02b0*/  BSSY.RECONVERGENT B1, `(.L_x_21) ;  /* 0x0000012000017945 */ /* 0x000fe20003800200 */
[----:B------:R-:W-:Y:S01]  /*02c0*/  DMUL R4, R2, UR6 ;  /* 0x0000000602047c28 */ /* 0x000fe20008000000 */
[----:B------:R-:W-:Y:S01]  /*02d0*/  UMOV UR6, 0x54442d18 ;  /* 0x54442d1800067882 */ /* 0x000fe20000000000 */
[----:B------:R-:W-:-:S04]  /*02e0*/  UMOV UR7, 0x3ff921fb ;  /* 0x3ff921fb00077882 */ /* 0x000fc80000000000 */
[----:B------:R-:W1:Y:S08]  /*02f0*/  F2I.F64 R0, R4 ;  /* 0x0000000400007311 */ /* 0x000e700000301100 */
[----:B-1----:R-:W1:Y:S02]  /*0300*/  I2F.F64 R12, R0 ;  /* 0x00000000000c7312 */ /* 0x002e640000201c00 */
[----:B-1----:R-:W-:Y:S01]  /*0310*/  DFMA R6, R12, -UR6, R2 ;  /* 0x800000060c067c2b */ /* 0x002fe20008000002 */
[----:B------:R-:W-:Y:S01]  /*0320*/  UMOV UR6, 0x33145c00 ;  /* 0x33145c0000067882 */ /* 0x000fe20000000000 */
[----:B------:R-:W-:-:S06]  /*0330*/  UMOV UR7, 0x3c91a626 ;  /* 0x3c91a62600077882 */ /* 0x000fcc0000000000 */
[----:B------:R-:W-:Y:S01]  /*0340*/  DFMA R6, R12, -UR6, R6 ;  /* 0x800000060c067c2b */ /* 0x000fe20008000006 */
[----:B------:R-:W-:Y:S01]  /*0350*/  UMOV UR6, 0x252049c0 ;  /* 0x252049c000067882 */ /* 0x000fe20000000000 */
[----:B------:R-:W-:-:S06]  /*0360*/  UMOV UR7, 0x397b839a ;  /* 0x397b839a00077882 */ /* 0x000fcc0000000000 */
[----:B------:R-:W-:Y:S01]  /*0370*/  DFMA R12, R12, -UR6, R6 ;  /* 0x800000060c0c7c2b */ /* 0x000fe20008000006 */
[----:B------:R-:W-:Y:S10]  /*0380*/  @!P0 BRA `(.L_x_22) ;  /* 0x0000000000108947 */ /* 0x000ff40003800000 */
[----:B------:R-:W-:Y:S01]  /*0390*/  IMAD.MOV.U32 R0, RZ, RZ, R2 ;  /* 0x000000ffff007224 */ /* 0x000fe200078e0002 */
[----:B------:R-:W-:Y:S01]  /*03a0*/  MOV R18, 0x3d0 ;  /* 0x000003d000127802 */ /* 0x000fe20000000f00 */
[----:B------:R-:W-:-:S07]  /*03b0*/  IMAD.MOV.U32 R12, RZ, RZ, R3 ;  /* 0x000000ffff0c7224 */ /* 0x000fce00078e0003 */
[----:B0-----:R-:W-:Y:S05]  /*03c0*/  CALL.REL.NOINC `($_Z19precompute_twiddlesPN4cuda3std3__47complexIdEEj$__internal_trig_reduction_slowpathd) ;  /* 0x0000000800dc7944 */ /* 0x001fea0003c00000 */
.L_x_22:
[----:B0-----:R-:W-:Y:S05]  /*03d0*/  BSYNC.RECONVERGENT B1 ;  /* 0x0000000000017941 */ /* 0x001fea0003800200 */
.L_x_21:
[----:B------:R-:W-:-:S07]  /*03e0*/  VIADD R0, R0, 0x1 ;  /* 0x0000000100007836 */ /* 0x000fce0000000000 */
.L_x_20:
[----:B0-----:R-:W-:Y:S05]  /*03f0*/  BSYNC.RECONVERGENT B0 ;  /* 0x0000000000007941 */ /* 0x001fea0003800200 */
.L_x_19:
[----:B------:R-:W0:Y:S01]  /*0400*/  LDCU.64 UR6, c[0x4][0x18] ;  /* 0x01000300ff0677ac */ /* 0x000e220008000a00 */
[----:B------:R-:W-:-:S05]  /*0410*/  IMAD.SHL.U32 R4, R0, 0x40, RZ ;  /* 0x0000004000047824 */ /* 0x000fca00078e00ff */
[----:B------:R-:W-:-:S04]  /*0420*/  LOP3.LUT R4, R4, 0x40, RZ, 0xc0, !PT ;  /* 0x0000004004047812 */ /* 0x000fc800078ec0ff */
[----:B0-----:R-:W-:-:S05]  /*0430*/  IADD3 R22, P0, PT, R4, UR6, RZ ;  /* 0x0000000604167c10 */ /* 0x001fca000ff1e0ff */
[----:B------:R-:W-:-:S05]  /*0440*/  IMAD.X R23, RZ, RZ, UR7, P0 ;  /* 0x00000007ff177e24 */ /* 0x000fca00080e06ff */
[----:B------:R-:W2:Y:S04]  /*0450*/  LDG.E.128.CONSTANT R4, desc[UR4][R22.64] ;  /* 0x0000000416047981 */ /* 0x000ea8000c1e9d00 */
[----:B------:R-:W3:Y:S04]  /*0460*/  LDG.E.128.CONSTANT R8, desc[UR4][R22.64+0x10] ;  /* 0x0000100416087981 */ /* 0x000ee8000c1e9d00 */
[----:B------:R-:W4:Y:S01]  /*0470*/  LDG.E.128.CONSTANT R16, desc[UR4][R22.64+0x20] ;  /* 0x0000200416107981 */ /* 0x000f22000c1e9d00 */
[----:B------:R-:W-:Y:S01]  /*0480*/  LOP3.LUT R15, R0, 0x1, RZ, 0xc0, !PT ;  /* 0x00000001000f7812 */ /* 0x000fe200078ec0ff */
[----:B------:R-:W-:Y:S01]  /*0490*/  IMAD.MOV.U32 R24, RZ, RZ, 0x20fd8164 ;  /* 0x20fd8164ff187424 */ /* 0x000fe200078e00ff */
[----:B------:R-:W-:Y:S01]  /*04a0*/  DMUL R20, R12, R12 ;  /* 0x0000000c0c147228 */ /* 0x000fe20000000000 */
[----:B------:R-:W-:Y:S01]  /*04b0*/  BSSY.RECONVERGENT B0, `(.L_x_23) ;  /* 0x000002b000007945 */ /* 0x000fe20003800200 */
[----:B------:R-:W-:Y:S01]  /*04c0*/  ISETP.NE.U32.AND P0, PT, R15, 0x1, PT ;  /* 0x000000010f00780c */ /* 0x000fe20003f05070 */
[----:B------:R-:W-:Y:S01]  /*04d0*/  IMAD.MOV.U32 R15, RZ, RZ, 0x3da8ff83 ;  /* 0x3da8ff83ff0f7424 */ /* 0x000fe200078e00ff */
[----:B------:R-:W-:-:S02]  /*04e0*/  DSETP.NEU.AND P1, PT, |R2|, +INF , PT ;  /* 0x7ff000000200742a */ /* 0x000fc40003f2d200 */
[----:B------:R-:W-:Y:S02]  /*04f0*/  FSEL R24, R24, -8.06006814911005101289e+34, !P0 ;  /* 0xf9785eba18187808 */ /* 0x000fe40004000000 */
[----:B------:R-:W-:-:S06]  /*0500*/  FSEL R25, -R15, 0.11223486810922622681, !P0 ;  /* 0x3de5db650f197808 */ /* 0x000fcc0004000100 */
[----:B--2---:R-:W-:-:S08]  /*0510*/  DFMA R4, R20, R24, R4 ;  /* 0x000000181404722b */ /* 0x004fd00000000004 */
[----:B------:R-:W-:-:S08]  /*0520*/  DFMA R4, R20, R4, R6 ;  /* 0x000000041404722b */ /* 0x000fd00000000006 */
[----:B---3--:R-:W-:-:S08]  /*0530*/  DFMA R4, R20, R4, R8 ;  /* 0x000000041404722b */ /* 0x008fd00000000008 */
[----:B------:R-:W-:-:S08]  /*0540*/  DFMA R4, R20, R4, R10 ;  /* 0x000000041404722b */ /* 0x000fd0000000000a */
[----:B----4-:R-:W-:-:S08]  /*0550*/  DFMA R4, R20, R4, R16 ;  /* 0x000000041404722b */ /* 0x010fd00000000010 */
[----:B------:R-:W-:-:S08]  /*0560*/  DFMA R4, R20, R4, R18 ;  /* 0x000000041404722b */ /* 0x000fd00000000012 */
[----:B------:R-:W-:Y:S02]  /*0570*/  DFMA R12, R4, R12, R12 ;  /* 0x0000000c040c722b */ /* 0x000fe4000000000c */
[----:B------:R-:W-:-:S10]  /*0580*/  DFMA R4, R20, R4, 1 ;  /* 0x3ff000001404742b */ /* 0x000fd40000000004 */
[----:B------:R-:W-:Y:S02]  /*0590*/  FSEL R6, R4, R12, !P0 ;  /* 0x0000000c04067208 */ /* 0x000fe40004000000 */
[----:B------:R-:W-:Y:S01]  /*05a0*/  FSEL R7, R5, R13, !P0 ;  /* 0x0000000d05077208 */ /* 0x000fe20004000000 */
[----:B------:R-:W-:Y:S01]  /*05b0*/  @!P1 DMUL R12, RZ, R2 ;  /* 0x00000002ff0c9228 */ /* 0x000fe20000000000 */
[----:B------:R-:W-:Y:S01]  /*05c0*/  LOP3.LUT P0, RZ, R0, 0x2, RZ, 0xc0, !PT ;  /* 0x0000000200ff7812 */ /* 0x000fe2000780c0ff */
[----:B------:R-:W-:-:S03]  /*05d0*/  @!P1 IMAD.MOV.U32 R0, RZ, RZ, RZ ;  /* 0x000000ffff009224 */ /* 0x000fc600078e00ff */
[----:B------:R-:W-:-:S10]  /*05e0*/  DADD R4, RZ, -R6 ;  /* 0x00000000ff047229 */ /* 0x000fd40000000806 */
[----:B------:R-:W-:Y:S02]  /*05f0*/  FSEL R16, R6, R4, !P0 ;  /* 0x0000000406107208 */ /* 0x000fe40004000000 */
[----:B------:R-:W-:Y:S01]  /*0600*/  FSEL R17, R7, R5, !P0 ;  /* 0x0000000507117208 */ /* 0x000fe20004000000 */
[----:B------:R-:W-:Y:S06]  /*0610*/  @!P1 BRA `(.L_x_24) ;  /* 0x0000000000509947 */ /* 0x000fec0003800000 */
[----:B------:R-:W-:Y:S01]  /*0620*/  UMOV UR6, 0x6dc9c883 ;  /* 0x6dc9c88300067882 */ /* 0x000fe20000000000 */
[----:B------:R-:W-:Y:S01]  /*0630*/  UMOV UR7, 0x3fe45f30 ;  /* 0x3fe45f3000077882 */ /* 0x000fe20000000000 */
[C---:B------:R-:W-:Y:S02]  /*0640*/  DSETP.GE.AND P0, PT, |R2|.reuse, 2.14748364800000000000e+09, PT ;  /* 0x41e000000200742a */ /* 0x040fe40003f06200 */
[----:B------:R-:W-:Y:S01]  /*0650*/  DMUL R4, R2, UR6 ;  /* 0x0000000602047c28 */ /* 0x000fe20008000000 */
[----:B------:R-:W-:Y:S01]  /*0660*/  UMOV UR6, 0x54442d18 ;  /* 0x54442d1800067882 */ /* 0x000fe20000000000 */
[----:B------:R-:W-:-:S04]  /*0670*/  UMOV UR7, 0x3ff921fb ;  /* 0x3ff921fb00077882 */ /* 0x000fc80000000000 */
[----:B------:R-:W0:Y:S08]  /*0680*/  F2I.F64 R0, R4 ;  /* 0x0000000400007311 */ /* 0x000e300000301100 */
[----:B0-----:R-:W0:Y:S02]  /*0690*/  I2F.F64 R12, R0 ;  /* 0x00000000000c7312 */ /* 0x001e240000201c00 */
[----:B0-----:R-:W-:Y:S01]  /*06a0*/  DFMA R6, R12, -UR6, R2 ;  /* 0x800000060c067c2b */ /* 0x001fe20008000002 */
        /* <DEDUP_REMOVED lines=10> */
[----:B------:R-:W-:Y:S05]  /*0750*/  CALL.REL.NOINC `($_Z19precompute_twiddlesPN4cuda3std3__47complexIdEEj$__internal_trig_reduction_slowpathd) ;  /* 0x0000000400f87944 */ /* 0x000fea0003c00000 */
.L_x_24:
[----:B------:R-:W-:Y:S05]  /*0760*/  BSYNC.RECONVERGENT B0 ;  /* 0x0000000000007941 */ /* 0x000fea0003800200 */
.L_x_23:
        /* <DEDUP_REMOVED lines=9> */
[----:B------:R-:W-:-:S02]  /*0800*/  IMAD.MOV.U32 R24, RZ, RZ, 0x20fd8164 ;  /* 0x20fd8164ff187424 */ /* 0x000fc400078e00ff */
[----:B------:R-:W-:Y:S01]  /*0810*/  IMAD.MOV.U32 R15, RZ, RZ, 0x3da8ff83 ;  /* 0x3da8ff83ff0f7424 */ /* 0x000fe200078e00ff */
[----:B------:R-:W-:Y:S01]  /*0820*/  ISETP.NE.U32.AND P0, PT, R2, 0x1, PT ;  /* 0x000000010200780c */ /* 0x000fe20003f05070 */
[----:B------:R-:W-:-:S03]  /*0830*/  DMUL R2, R12, R12 ;  /* 0x0000000c0c027228 */ /* 0x000fc60000000000 */
[----:B------:R-:W-:Y:S02]  /*0840*/  FSEL R24, R24, -8.06006814911005101289e+34, !P0 ;  /* 0xf9785eba18187808 */ /* 0x000fe40004000000 */
[----:B------:R-:W-:-:S06]  /*0850*/  FSEL R25, -R15, 0.11223486810922622681, !P0 ;  /* 0x3de5db650f197808 */ /* 0x000fcc0004000100 */
[----:B--2---:R-:W-:-:S08]  /*0860*/  DFMA R4, R2, R24, R4 ;  /* 0x000000180204722b */ /* 0x004fd00000000004 */
[C---:B------:R-:W-:Y:S01]  /*0870*/  DFMA R4, R2.reuse, R4, R6 ;  /* 0x000000040204722b */ /* 0x040fe20000000006 */
[----:B------:R-:W0:Y:S07]  /*0880*/  LDC.64 R6, c[0x0][0x380] ;  /* 0x0000e000ff067b82 */ /* 0x000e2e0000000a00 */
[----:B---3--:R-:W-:-:S08]  /*0890*/  DFMA R4, R2, R4, R8 ;  /* 0x000000040204722b */ /* 0x008fd00000000008 */
[----:B------:R-:W-:-:S08]  /*08a0*/  DFMA R4, R2, R4, R10 ;  /* 0x000000040204722b */ /* 0x000fd0000000000a */
[----:B----4-:R-:W-:Y:S01]  /*08b0*/  DFMA R4, R2, R4, R20 ;  /* 0x000000040204722b */ /* 0x010fe20000000014 */
[----:B0-----:R-:W-:-:S07]  /*08c0*/  IMAD.WIDE.U32 R14, R14, 0x10, R6 ;  /* 0x000000100e0e7825 */ /* 0x001fce00078e0006 */
[----:B------:R-:W-:-:S08]  /*08d0*/  DFMA R4, R2, R4, R22 ;  /* 0x000000040204722b */ /* 0x000fd00000000016 */
[----:B------:R-:W-:Y:S02]  /*08e0*/  DFMA R12, R4, R12, R12 ;  /* 0x0000000c040c722b */ /* 0x000fe4000000000c */
[----:B------:R-:W-:-:S10]  /*08f0*/  DFMA R2, R2, R4, 1 ;  /* 0x3ff000000202742b */ /* 0x000fd40000000004 */
[----:B------:R-:W-:Y:S02]  /*0900*/  FSEL R4, R2, R12, !P0 ;  /* 0x0000000c02047208 */ /* 0x000fe40004000000 */
[----:B------:R-:W-:Y:S02]  /*0910*/  FSEL R5, R3, R13, !P0 ;  /* 0x0000000d03057208 */ /* 0x000fe40004000000 */
[----:B------:R-:W-:-:S04]  /*0920*/  LOP3.LUT P0, RZ, R0, 0x2, RZ, 0xc0, !PT ;  /* 0x0000000200ff7812 */ /* 0x000fc8000780c0ff */
[----:B------:R-:W-:-:S10]  /*0930*/  DADD R2, RZ, -R4 ;  /* 0x00000000ff027229 */ /* 0x000fd40000000804 */
[----:B------:R-:W-:Y:S02]  /*0940*/  FSEL R18, R4, R2, !P0 ;  /* 0x0000000204127208 */ /* 0x000fe40004000000 */
[----:B------:R-:W-:-:S05]  /*0950*/  FSEL R19, R5, R3, !P0 ;  /* 0x0000000305137208 */ /* 0x000fca0004000000 */
[----:B------:R-:W-:Y:S01]  /*0960*/  STG.E.128 desc[UR4][R14.64], R16 ;  /* 0x000000100e007986 */ /* 0x000fe2000c101d04 */
[----:B------:R-:W-:Y:S05]  /*0970*/  EXIT ;  /* 0x000000000000794d */ /* 0x000fea0003800000 */
        .weak           $__internal_0_$__cuda_sm20_div_rn_f64_full
        .type           $__internal_0_$__cuda_sm20_div_rn_f64_full,@function
        .size           $__internal_0_$__cuda_sm20_div_rn_f64_full,($_Z19precompute_twiddlesPN4cuda3std3__47complexIdEEj$__internal_trig_reduction_slowpathd - $__internal_0_$__cuda_sm20_div_rn_f64_full)
$__internal_0_$__cuda_sm20_div_rn_f64_full:
[C---:B------:R-:W-:Y:S01]  /*0980*/  FSETP.GEU.AND P0, PT, |R5|.reuse, 1.469367938527859385e-39, PT ;  /* 0x001000000500780b */ /* 0x040fe20003f0e200 */
[----:B------:R-:W-:Y:S01]  /*0990*/  IMAD.MOV.U32 R16, RZ, RZ, 0x1 ;  /* 0x00000001ff107424 */ /* 0x000fe200078e00ff */
[----:B------:R-:W-:Y:S01]  /*09a0*/  LOP3.LUT R2, R5, 0x800fffff, RZ, 0xc0, !PT ;  /* 0x800fffff05027812 */ /* 0x000fe200078ec0ff */
[----:B------:R-:W-:Y:S01]  /*09b0*/  BSSY.RECONVERGENT B1, `(.L_x_25) ;  /* 0x0000055000017945 */ /* 0x000fe20003800200 */
[C---:B------:R-:W-:Y:S02]  /*09c0*/  FSETP.GEU.AND P2, PT, |R7|.reuse, 1.469367938527859385e-39, PT ;  /* 0x001000000700780b */ /* 0x040fe40003f4e200 */
[----:B------:R-:W-:Y:S01]  /*09d0*/  LOP3.LUT R3, R2, 0x3ff00000, RZ, 0xfc, !PT ;  /* 0x3ff0000002037812 */ /* 0x000fe200078efcff */
[----:B------:R-:W-:Y:S01]  /*09e0*/  IMAD.MOV.U32 R2, RZ, RZ, R4 ;  /* 0x000000ffff027224 */ /* 0x000fe200078e0004 */
[----:B------:R-:W-:Y:S02]  /*09f0*/  LOP3.LUT R10, R7, 0x7ff00000, RZ, 0xc0, !PT ;  /* 0x7ff00000070a7812 */ /* 0x000fe400078ec0ff */
[----:B------:R-:W-:-:S03]  /*0a00*/  LOP3.LUT R13, R5, 0x7ff00000, RZ, 0xc0, !PT ;  /* 0x7ff00000050d7812 */ /* 0x000fc600078ec0ff */
[----:B------:R-:W-:Y:S01]  /*0a10*/  @!P0 DMUL R2, R4, 8.98846567431157953865e+307 ;  /* 0x7fe0000004028828 */ /* 0x000fe20000000000 */
[----:B------:R-:W-:-:S03]  /*0a20*/  ISETP.GE.U32.AND P1, PT, R10, R13, PT ;  /* 0x0000000d0a00720c */ /* 0x000fc60003f26070 */
[----:B------:R-:W-:Y:S01]  /*0a30*/  @!P2 LOP3.LUT R11, R5, 0x7ff00000, RZ, 0xc0, !PT ;  /* 0x7ff00000050ba812 */ /* 0x000fe200078ec0ff */
[----:B------:R-:W-:Y:S01]  /*0a40*/  @!P2 IMAD.MOV.U32 R18, RZ, RZ, RZ ;  /* 0x000000ffff12a224 */ /* 0x000fe200078e00ff */
[----:B------:R-:W0:Y:S02]  /*0a50*/  MUFU.RCP64H R17, R3 ;  /* 0x0000000300117308 */ /* 0x000e240000001800 */
[----:B------:R-:W-:Y:S01]  /*0a60*/  @!P2 ISETP.GE.U32.AND P3, PT, R10, R11, PT ;  /* 0x0000000b0a00a20c */ /* 0x000fe20003f66070 */
[----:B------:R-:W-:-:S05]  /*0a70*/  IMAD.MOV.U32 R11, RZ, RZ, 0x1ca00000 ;  /* 0x1ca00000ff0b7424 */ /* 0x000fca00078e00ff */
[----:B------:R-:W-:-:S04]  /*0a80*/  @!P2 SEL R15, R11, 0x63400000, !P3 ;  /* 0x634000000b0fa807 */ /* 0x000fc80005800000 */
[----:B------:R-:W-:-:S04]  /*0a90*/  @!P2 LOP3.LUT R15, R15, 0x80000000, R7, 0xf8, !PT ;  /* 0x800000000f0fa812 */ /* 0x000fc800078ef807 */
[----:B------:R-:W-:Y:S01]  /*0aa0*/  @!P2 LOP3.LUT R19, R15, 0x100000, RZ, 0xfc, !PT ;  /* 0x001000000f13a812 */ /* 0x000fe200078efcff */
[----:B0-----:R-:W-:Y:S01]  /*0ab0*/  DFMA R8, R16, -R2, 1 ;  /* 0x3ff000001008742b */ /* 0x001fe20000000802 */
[----:B------:R-:W-:Y:S01]  /*0ac0*/  IMAD.MOV.U32 R15, RZ, RZ, R13 ;  /* 0x000000ffff0f7224 */ /* 0x000fe200078e000d */
[----:B------:R-:W-:-:S05]  /*0ad0*/  @!P0 LOP3.LUT R15, R3, 0x7ff00000, RZ, 0xc0, !PT ;  /* 0x7ff00000030f8812 */ /* 0x000fca00078ec0ff */
[----:B------:R-:W-:Y:S01]  /*0ae0*/  VIADD R22, R15, 0xffffffff ;  /* 0xffffffff0f167836 */ /* 0x000fe20000000000 */
[----:B------:R-:W-:-:S08]  /*0af0*/  DFMA R8, R8, R8, R8 ;  /* 0x000000080808722b */ /* 0x000fd00000000008 */
[----:B------:R-:W-:Y:S01]  /*0b00*/  DFMA R16, R16, R8, R16 ;  /* 0x000000081010722b */ /* 0x000fe20000000010 */
[----:B------:R-:W-:Y:S01]  /*0b10*/  SEL R9, R11, 0x63400000, !P1 ;  /* 0x634000000b097807 */ /* 0x000fe20004800000 */
[----:B------:R-:W-:-:S03]  /*0b20*/  IMAD.MOV.U32 R8, RZ, RZ, R6 ;  /* 0x000000ffff087224 */ /* 0x000fc600078e0006 */
[----:B------:R-:W-:-:S03]  /*0b30*/  LOP3.LUT R9, R9, 0x800fffff, R7, 0xf8, !PT ;  /* 0x800fffff09097812 */ /* 0x000fc600078ef807 */
[----:B------:R-:W-:-:S03]  /*0b40*/  DFMA R20, R16, -R2, 1 ;  /* 0x3ff000001014742b */ /* 0x000fc60000000802 */
[----:B------:R-:W-:-:S05]  /*0b50*/  @!P2 DFMA R8, R8, 2, -R18 ;  /* 0x400000000808a82b */ /* 0x000fca0000000812 */
[----:B------:R-:W-:Y:S01]  /*0b60*/  DFMA R16, R16, R20, R16 ;  /* 0x000000141010722b */ /* 0x000fe20000000010 */
[----:B------:R-:W-:-:S04]  /*0b70*/  IMAD.MOV.U32 R20, RZ, RZ, R10 ;  /* 0x000000ffff147224 */ /* 0x000fc800078e000a */
[----:B------:R-:W-:-:S03]  /*0b80*/  @!P2 LOP3.LUT R20, R9, 0x7ff00000, RZ, 0xc0, !PT ;  /* 0x7ff000000914a812 */ /* 0x000fc600078ec0ff */
[----:B------:R-:W-:Y:S02]  /*0b90*/  DMUL R18, R16, R8 ;  /* 0x0000000810127228 */ /* 0x000fe40000000000 */
[----:B------:R-:W-:-:S05]  /*0ba0*/  VIADD R21, R20, 0xffffffff ;  /* 0xffffffff14157836 */ /* 0x000fca0000000000 */
[----:B------:R-:W-:Y:S01]  /*0bb0*/  ISETP.GT.U32.AND P0, PT, R21, 0x7feffffe, PT ;  /* 0x7feffffe1500780c */ /* 0x000fe20003f04070 */
[----:B------:R-:W-:-:S03]  /*0bc0*/  DFMA R12, R18, -R2, R8 ;  /* 0x80000002120c722b */ /* 0x000fc60000000008 */
[----:B------:R-:W-:-:S05]  /*0bd0*/  ISETP.GT.U32.OR P0, PT, R22, 0x7feffffe, P0 ;  /* 0x7feffffe1600780c */ /* 0x000fca0000704470 */
[----:B------:R-:W-:-:S08]  /*0be0*/  DFMA R12, R16, R12, R18 ;  /* 0x0000000c100c722b */ /* 0x000fd00000000012 */
[----:B------:R-:W-:Y:S05]  /*0bf0*/  @P0 BRA `(.L_x_26) ;  /* 0x00000000006c0947 */ /* 0x000fea0003800000 */
[----:B------:R-:W-:-:S04]  /*0c00*/  LOP3.LUT R7, R5, 0x7ff00000, RZ, 0xc0, !PT ;  /* 0x7ff0000005077812 */ /* 0x000fc800078ec0ff */
[CC--:B------:R-:W-:Y:S02]  /*0c10*/  VIADDMNMX R6, R10.reuse, -R7.reuse, 0xb9600000, !PT ;  /* 0xb96000000a067446 */ /* 0x0c0fe40007800907 */
[----:B------:R-:W-:Y:S02]  /*0c20*/  ISETP.GE.U32.AND P0, PT, R10, R7, PT ;  /* 0x000000070a00720c */ /* 0x000fe40003f06070 */
[----:B------:R-:W-:Y:S02]  /*0c30*/  VIMNMX R6, PT, PT, R6, 0x46a00000, PT ;  /* 0x46a0000006067848 */ /* 0x000fe40003fe0100 */
[----:B------:R-:W-:-:S05]  /*0c40*/  SEL R15, R11, 0x63400000, !P0 ;  /* 0x634000000b0f7807 */ /* 0x000fca0004000000 */
[----:B------:R-:W-:Y:S02]  /*0c50*/  IMAD.IADD R15, R6, 0x1, -R15 ;  /* 0x00000001060f7824 */ /* 0x000fe400078e0a0f */
[----:B------:R-:W-:Y:S02]  /*0c60*/  IMAD.MOV.U32 R6, RZ, RZ, RZ ;  /* 0x000000ffff067224 */ /* 0x000fe400078e00ff */
[----:B------:R-:W-:-:S06]  /*0c70*/  VIADD R7, R15, 0x7fe00000 ;  /* 0x7fe000000f077836 */ /* 0x000fcc0000000000 */
[----:B------:R-:W-:-:S10]  /*0c80*/  DMUL R10, R12, R6 ;  /* 0x000000060c0a7228 */ /* 0x000fd40000000000 */
[----:B------:R-:W-:-:S13]  /*0c90*/  FSETP.GTU.AND P0, PT, |R11|, 1.469367938527859385e-39, PT ;  /* 0x001000000b00780b */ /* 0x000fda0003f0c200 */
[----:B------:R-:W-:Y:S05]  /*0ca0*/  @P0 BRA `(.L_x_27) ;  /* 0x0000000000940947 */ /* 0x000fea0003800000 */
[----:B------:R-:W-:Y:S01]  /*0cb0*/  DFMA R2, R12, -R2, R8 ;  /* 0x800000020c02722b */ /* 0x000fe20000000008 */
[----:B------:R-:W-:-:S09]  /*0cc0*/  IMAD.MOV.U32 R6, RZ, RZ, RZ ;  /* 0x000000ffff067224 */ /* 0x000fd200078e00ff */
[C---:B------:R-:W-:Y:S02]  /*0cd0*/  FSETP.NEU.AND P0, PT, R3.reuse, RZ, PT ;  /* 0x000000ff0300720b */ /* 0x040fe40003f0d000 */
[----:B------:R-:W-:-:S04]  /*0ce0*/  LOP3.LUT R5, R3, 0x80000000, R5, 0x48, !PT ;  /* 0x8000000003057812 */ /* 0x000fc800078e4805 */
[----:B------:R-:W-:-:S07]  /*0cf0*/  LOP3.LUT R7, R5, R7, RZ, 0xfc, !PT ;  /* 0x0000000705077212 */ /* 0x000fce00078efcff */
[----:B------:R-:W-:Y:S05]  /*0d00*/  @!P0 BRA `(.L_x_27) ;  /* 0x00000000007c8947 */ /* 0x000fea0003800000 */
[----:B------:R-:W-:Y:S01]  /*0d10*/  IMAD.MOV R3, RZ, RZ, -R15 ;  /* 0x000000ffff037224 */ /* 0x000fe200078e0a0f */
[----:B------:R-:W-:Y:S01]  /*0d20*/  DMUL.RP R6, R12, R6 ;  /* 0x000000060c067228 */ /* 0x000fe20000008000 */
[----:B------:R-:W-:Y:S01]  /*0d30*/  IMAD.MOV.U32 R2, RZ, RZ, RZ ;  /* 0x000000ffff027224 */ /* 0x000fe200078e00ff */
[----:B------:R-:W-:-:S05]  /*0d40*/  IADD3 R15, PT, PT, -R15, -0x43300000, RZ ;  /* 0xbcd000000f0f7810 */ /* 0x000fca0007ffe1ff */
[----:B------:R-:W-:-:S03]  /*0d50*/  DFMA R2, R10, -R2, R12 ;  /* 0x800000020a02722b */ /* 0x000fc6000000000c */
[----:B------:R-:W-:-:S07]  /*0d60*/  LOP3.LUT R5, R7, R5, RZ, 0x3c, !PT ;  /* 0x0000000507057212 */ /* 0x000fce00078e3cff */
[----:B------:R-:W-:-:S04]  /*0d70*/  FSETP.NEU.AND P0, PT, |R3|, R15, PT ;  /* 0x0000000f0300720b */ /* 0x000fc80003f0d200 */
[----:B------:R-:W-:Y:S02]  /*0d80*/  FSEL R10, R6, R10, !P0 ;  /* 0x0000000a060a7208 */ /* 0x000fe40004000000 */
[----:B------:R-:W-:Y:S01]  /*0d90*/  FSEL R11, R5, R11, !P0 ;  /* 0x0000000b050b7208 */ /* 0x000fe20004000000 */
[----:B------:R-:W-:Y:S06]  /*0da0*/  BRA `(.L_x_27) ;  /* 0x0000000000547947 */ /* 0x000fec0003800000 */
.L_x_26:
[----:B------:R-:W-:-:S14]  /*0db0*/  DSETP.NAN.AND P0, PT, R6, R6, PT ;  /* 0x000000060600722a */ /* 0x000fdc0003f08000 */
[----:B------:R-:W-:Y:S05]  /*0dc0*/  @P0 BRA `(.L_x_28) ;  /* 0x0000000000440947 */ /* 0x000fea0003800000 */
[----:B------:R-:W-:-:S14]  /*0dd0*/  DSETP.NAN.AND P0, PT, R4, R4, PT ;  /* 0x000000040400722a */ /* 0x000fdc0003f08000 */
[----:B------:R-:W-:Y:S05]  /*0de0*/  @P0 BRA `(.L_x_29) ;  /* 0x0000000000300947 */ /* 0x000fea0003800000 */
[----:B------:R-:W-:Y:S01]  /*0df0*/  ISETP.NE.AND P0, PT, R20, R15, PT ;  /* 0x0000000f1400720c */ /* 0x000fe20003f05270 */
[----:B------:R-:W-:Y:S02]  /*0e00*/  IMAD.MOV.U32 R10, RZ, RZ, 0x0 ;  /* 0x00000000ff0a7424 */ /* 0x000fe400078e00ff */
[----:B------:R-:W-:-:S10]  /*0e10*/  IMAD.MOV.U32 R11, RZ, RZ, -0x80000 ;  /* 0xfff80000ff0b7424 */ /* 0x000fd400078e00ff */
[----:B------:R-:W-:Y:S05]  /*0e20*/  @!P0 BRA `(.L_x_27) ;  /* 0x0000000000348947 */ /* 0x000fea0003800000 */
[----:B------:R-:W-:Y:S02]  /*0e30*/  ISETP.NE.AND P0, PT, R20, 0x7ff00000, PT ;  /* 0x7ff000001400780c */ /* 0x000fe40003f05270 */
[----:B------:R-:W-:Y:S02]  /*0e40*/  LOP3.LUT R11, R7, 0x80000000, R5, 0x48, !PT ;  /* 0x80000000070b7812 */ /* 0x000fe400078e4805 */
[----:B------:R-:W-:-:S13]  /*0e50*/  ISETP.EQ.OR P0, PT, R15, RZ, !P0 ;  /* 0x000000ff0f00720c */ /* 0x000fda0004702670 */
[----:B------:R-:W-:Y:S01]  /*0e60*/  @P0 LOP3.LUT R2, R11, 0x7ff00000, RZ, 0xfc, !PT ;  /* 0x7ff000000b020812 */ /* 0x000fe200078efcff */
[----:B------:R-:W-:Y:S02]  /*0e70*/  @!P0 IMAD.MOV.U32 R10, RZ, RZ, RZ ;  /* 0x000000ffff0a8224 */ /* 0x000fe400078e00ff */
[----:B------:R-:W-:Y:S02]  /*0e80*/  @P0 IMAD.MOV.U32 R10, RZ, RZ, RZ ;  /* 0x000000ffff0a0224 */ /* 0x000fe400078e00ff */
[----:B------:R-:W-:Y:S01]  /*0e90*/  @P0 IMAD.MOV.U32 R11, RZ, RZ, R2 ;  /* 0x000000ffff0b0224 */ /* 0x000fe200078e0002 */
[----:B------:R-:W-:Y:S06]  /*0ea0*/  BRA `(.L_x_27) ;  /* 0x0000000000147947 */ /* 0x000fec0003800000 */
.L_x_29:
[----:B------:R-:W-:Y:S01]  /*0eb0*/  LOP3.LUT R11, R5, 0x80000, RZ, 0xfc, !PT ;  /* 0x00080000050b7812 */ /* 0x000fe200078efcff */
[----:B------:R-:W-:Y:S01]  /*0ec0*/  IMAD.MOV.U32 R10, RZ, RZ, R4 ;  /* 0x000000ffff0a7224 */ /* 0x000fe200078e0004 */
[----:B------:R-:W-:Y:S06]  /*0ed0*/  BRA `(.L_x_27) ;  /* 0x0000000000087947 */ /* 0x000fec0003800000 */
.L_x_28:
[----:B------:R-:W-:Y:S01]  /*0ee0*/  LOP3.LUT R11, R7, 0x80000, RZ, 0xfc, !PT ;  /* 0x00080000070b7812 */ /* 0x000fe200078efcff */
[----:B------:R-:W-:-:S07]  /*0ef0*/  IMAD.MOV.U32 R10, RZ, RZ, R6 ;  /* 0x000000ffff0a7224 */ /* 0x000fce00078e0006 */
.L_x_27:
[----:B------:R-:W-:Y:S05]  /*0f00*/  BSYNC.RECONVERGENT B1 ;  /* 0x0000000000017941 */ /* 0x000fea0003800200 */
.L_x_25:
[----:B------:R-:W-:Y:S02]  /*0f10*/  IMAD.MOV.U32 R2, RZ, RZ, R0 ;  /* 0x000000ffff027224 */ /* 0x000fe400078e0000 */
[----:B------:R-:W-:-:S04]  /*0f20*/  IMAD.MOV.U32 R3, RZ, RZ, 0x0 ;  /* 0x00000000ff037424 */ /* 0x000fc800078e00ff */
[----:B------:R-:W-:Y:S05]  /*0f30*/  RET.REL.NODEC R2 `(_Z19precompute_twiddlesPN4cuda3std3__47complexIdEEj) ;  /* 0xfffffff002307950 */ /* 0x000fea0003c3ffff */
        .type           $_Z19precompute_twiddlesPN4cuda3std3__47complexIdEEj$__internal_trig_reduction_slowpathd,@function
        .size           $_Z19precompute_twiddlesPN4cuda3std3__47complexIdEEj$__internal_trig_reduction_slowpathd,(.L_x_68 - $_Z19precompute_twiddlesPN4cuda3std3__47complexIdEEj$__internal_trig_reduction_slowpathd)
$_Z19precompute_twiddlesPN4cuda3std3__47complexIdEEj$__internal_trig_reduction_slowpathd:
[----:B------:R-:W-:Y:S01]  /*0f40*/  SHF.R.U32.HI R10, RZ, 0x14, R12 ;  /* 0x00000014ff0a7819 */ /* 0x000fe2000001160c */
[----:B------:R-:W-:Y:S02]  /*0f50*/  IMAD.MOV.U32 R19, RZ, RZ, R0 ;  /* 0x000000ffff137224 */ /* 0x000fe400078e0000 */
[----:B------:R-:W-:Y:S01]  /*0f60*/  IMAD.MOV.U32 R13, RZ, RZ, R12 ;  /* 0x000000ffff0d7224 */ /* 0x000fe200078e000c */
[----:B------:R-:W-:Y:S01]  /*0f70*/  LOP3.LUT R5, R10, 0x7ff, RZ, 0xc0, !PT ;  /* 0x000007ff0a057812 */ /* 0x000fe200078ec0ff */
[----:B------:R-:W-:-:S03]  /*0f80*/  IMAD.MOV.U32 R4, RZ, RZ, RZ ;  /* 0x000000ffff047224 */ /* 0x000fc600078e00ff */
[----:B------:R-:W-:-:S13]  /*0f90*/  ISETP.NE.AND P0, PT, R5, 0x7ff, PT ;  /* 0x000007ff0500780c */ /* 0x000fda0003f05270 */
[----:B------:R-:W-:Y:S05]  /*0fa0*/  @!P0 BRA `(.L_x_30) ;  /* 0x0000000800488947 */ /* 0x000fea0003800000 */
[----:B------:R-:W-:Y:S01]  /*0fb0*/  VIADD R0, R5, 0xfffffc00 ;  /* 0xfffffc0005007836 */ /* 0x000fe20000000000 */
[----:B------:R-:W-:Y:S01]  /*0fc0*/  BSSY.RECONVERGENT B2, `(.L_x_31) ;  /* 0x000002f000027945 */ /* 0x000fe20003800200 */
[----:B------:R-:W-:-:S03]  /*0fd0*/  CS2R R8, SRZ ;  /* 0x0000000000087805 */ /* 0x000fc6000001ff00 */
[----:B------:R-:W-:Y:S02]  /*0fe0*/  SHF.R.U32.HI R15, RZ, 0x6, R0 ;  /* 0x00000006ff0f7819 */ /* 0x000fe40000011600 */
[----:B------:R-:W-:Y:S02]  /*0ff0*/  ISETP.GE.U32.AND P0, PT, R0, 0x80, PT ;  /* 0x000000800000780c */ /* 0x000fe40003f06070 */
[C---:B------:R-:W-:Y:S02]  /*1000*/  IADD3 R0, PT, PT, -R15.reuse, 0x13, RZ ;  /* 0x000000130f007810 */ /* 0x040fe40007ffe1ff */
[----:B------:R-:W-:Y:S02]  /*1010*/  IADD3 R11, PT, PT, -R15, 0xf, RZ ;  /* 0x0000000f0f0b7810 */ /* 0x000fe40007ffe1ff */
[----:B------:R-:W-:-:S04]  /*1020*/  SEL R0, R0, 0x12, P0 ;  /* 0x0000001200007807 */ /* 0x000fc80000000000 */
[----:B------:R-:W-:-:S13]  /*1030*/  ISETP.GE.AND P0, PT, R11, R0, PT ;  /* 0x000000000b00720c */ /* 0x000fda0003f06270 */
[----:B------:R-:W-:Y:S05]  /*1040*/  @P0 BRA `(.L_x_32) ;  /* 0x0000000000980947 */ /* 0x000fea0003800000 */
[----:B------:R-:W0:Y:S01]  /*1050*/  LDC.64 R4, c[0x0][0x358] ;  /* 0x0000d600ff047b82 */ /* 0x000e220000000a00 */
[C---:B------:R-:W-:Y:S01]  /*1060*/  SHF.L.U64.HI R21, R19.reuse, 0xb, R13 ;  /* 0x0000000b13157819 */ /* 0x040fe2000001020d */
[----:B------:R-:W-:Y:S01]  /*1070*/  BSSY.RECONVERGENT B3, `(.L_x_33) ;  /* 0x0000022000037945 */ /* 0x000fe20003800200 */
[----:B------:R-:W-:Y:S01]  /*1080*/  IMAD.SHL.U32 R13, R19, 0x800, RZ ;  /* 0x00000800130d7824 */ /* 0x000fe200078e00ff */
[----:B------:R-:W-:Y:S01]  /*1090*/  IADD3 R19, PT, PT, RZ, -R15, -R0 ;  /* 0x8000000fff137210 */ /* 0x000fe20007ffe800 */
[----:B------:R-:W-:Y:S01]  /*10a0*/  IMAD.MOV.U32 R20, RZ, RZ, RZ ;  /* 0x000000ffff147224 */ /* 0x000fe200078e00ff */
[----:B------:R-:W-:Y:S02]  /*10b0*/  CS2R R8, SRZ ;  /* 0x0000000000087805 */ /* 0x000fe4000001ff00 */
[----:B------:R-:W-:-:S07]  /*10c0*/  LOP3.LUT R21, R21, 0x80000000, RZ, 0xfc, !PT ;  /* 0x8000000015157812 */ /* 0x000fce00078efcff */
.L_x_34:
[----:B------:R-:W1:Y:S01]  /*10d0*/  LDC.64 R6, c[0x4][0x10] ;  /* 0x01000400ff067b82 */ /* 0x000e620000000a00 */
[----:B0-----:R-:W-:Y:S02]  /*10e0*/  R2UR UR6, R4 ;  /* 0x00000000040672ca */ /* 0x001fe400000e0000 */
[----:B------:R-:W-:Y:S01]  /*10f0*/  R2UR UR7, R5 ;  /* 0x00000000050772ca */ /* 0x000fe200000e0000 */
[----:B-1----:R-:W-:-:S12]  /*1100*/  IMAD.WIDE R6, R11, 0x8, R6 ;  /* 0x000000080b067825 */ /* 0x002fd800078e0206 */
[----:B------:R-:W2:Y:S01]  /*1110*/  LDG.E.64.CONSTANT R6, desc[UR6][R6.64] ;  /* 0x0000000606067981 */ /* 0x000ea2000c1e9b00 */
[----:B------:R-:W-:Y:S02]  /*1120*/  VIADD R19, R19, 0x1 ;  /* 0x0000000113137836 */ /* 0x000fe40000000000 */
[----:B------:R-:W-:Y:S02]  /*1130*/  VIADD R11, R11, 0x1 ;  /* 0x000000010b0b7836 */ /* 0x000fe40000000000 */
[----:B--2---:R-:W-:-:S04]  /*1140*/  IMAD.WIDE.U32 R8, P2, R6, R13, R8 ;  /* 0x0000000d06087225 */ /* 0x004fc80007840008 */
[----:B------:R-:W-:Y:S02]  /*1150*/  IMAD R23, R6, R21, RZ ;  /* 0x0000001506177224 */ /* 0x000fe400078e02ff */
[CC--:B------:R-:W-:Y:S02]  /*1160*/  IMAD R22, R7.reuse, R13.reuse, RZ ;  /* 0x0000000d07167224 */ /* 0x0c0fe400078e02ff */
[----:B------:R-:W-:Y:S01]  /*1170*/  IMAD.HI.U32 R25, R7, R13, RZ ;  /* 0x0000000d07197227 */ /* 0x000fe200078e00ff */
[----:B------:R-:W-:-:S03]  /*1180*/  IADD3 R9, P0, PT, R23, R9, RZ ;  /* 0x0000000917097210 */ /* 0x000fc60007f1e0ff */
[----:B------:R-:W-:Y:S01]  /*1190*/  IMAD R23, R20, 0x8, R1 ;  /* 0x0000000814177824 */ /* 0x000fe200078e0201 */
[----:B------:R-:W-:Y:S01]  /*11a0*/  IADD3 R9, P1, PT, R22, R9, RZ ;  /* 0x0000000916097210 */ /* 0x000fe20007f3e0ff */
[----:B------:R-:W-:-:S04]  /*11b0*/  IMAD.HI.U32 R22, R6, R21, RZ ;  /* 0x0000001506167227 */ /* 0x000fc800078e00ff */
[----:B------:R-:W-:Y:S01]  /*11c0*/  IMAD.X R6, RZ, RZ, R22, P2 ;  /* 0x000000ffff067224 */ /* 0x000fe200010e0616 */
[----:B------:R0:W-:Y:S01]  /*11d0*/  STL.64 [R23], R8 ;  /* 0x0000000817007387 */ /* 0x0001e20000100a00 */
[----:B------:R-:W-:-:S03]  /*11e0*/  IMAD.HI.U32 R22, R7, R21, RZ ;  /* 0x0000001507167227 */ /* 0x000fc600078e00ff */
[----:B------:R-:W-:Y:S01]  /*11f0*/  IADD3.X R6, P0, PT, R25, R6, RZ, P0, !PT ;  /* 0x0000000619067210 */ /* 0x000fe2000071e4ff */
[----:B------:R-:W-:Y:S02]  /*1200*/  IMAD R7, R7, R21, RZ ;  /* 0x0000001507077224 */ /* 0x000fe400078e02ff */
[----:B------:R-:W-:-:S03]  /*1210*/  VIADD R20, R20, 0x1 ;  /* 0x0000000114147836 */ /* 0x000fc60000000000 */
[----:B------:R-:W-:Y:S01]  /*1220*/  IADD3.X R7, P1, PT, R7, R6, RZ, P1, !PT ;  /* 0x0000000607077210 */ /* 0x000fe20000f3e4ff */
[----:B------:R-:W-:Y:S01]  /*1230*/  IMAD.X R6, RZ, RZ, R22, P0 ;  /* 0x000000ffff067224 */ /* 0x000fe200000e0616 */
[----:B------:R-:W-:-:S03]  /*1240*/  ISETP.NE.AND P0, PT, R19, -0xf, PT ;  /* 0xfffffff11300780c */ /* 0x000fc60003f05270 */
[----:B------:R-:W-:Y:S02]  /*1250*/  IMAD.X R6, RZ, RZ, R6, P1 ;  /* 0x000000ffff067224 */ /* 0x000fe400008e0606 */
[----:B0-----:R-:W-:Y:S02]  /*1260*/  IMAD.MOV.U32 R8, RZ, RZ, R7 ;  /* 0x000000ffff087224 */ /* 0x001fe400078e0007 */
[----:B------:R-:W-:-:S06]  /*1270*/  IMAD.MOV.U32 R9, RZ, RZ, R6 ;  /* 0x000000ffff097224 */ /* 0x000fcc00078e0006 */
[----:B------:R-:W-:Y:S05]  /*1280*/  @P0 BRA `(.L_x_34) ;  /* 0xfffffffc00900947 */ /* 0x000fea000383ffff */
[----:B------:R-:W-:Y:S05]  /*1290*/  BSYNC.RECONVERGENT B3 ;  /* 0x0000000000037941 */ /* 0x000fea0003800200 */
.L_x_33:
[----:B------:R-:W-:-:S07]  /*12a0*/  IMAD.MOV.U32 R11, RZ, RZ, R0 ;  /* 0x000000ffff0b7224 */ /* 0x000fce00078e0000 */
.L_x_32:
[----:B------:R-:W-:Y:S05]  /*12b0*/  BSYNC.RECONVERGENT B2 ;  /* 0x0000000000027941 */ /* 0x000fea0003800200 */
.L_x_31:
[----:B------:R-:W-:Y:S01]  /*12c0*/  LOP3.LUT P0, R23, R10, 0x3f, RZ, 0xc0, !PT ;  /* 0x0000003f0a177812 */ /* 0x000fe2000780c0ff */
[----:B------:R-:W-:-:S04]  /*12d0*/  IMAD.IADD R0, R15, 0x1, R11 ;  /* 0x000000010f007824 */ /* 0x000fc800078e020b */
[----:B------:R-:W-:-:S05]  /*12e0*/  IMAD.U32 R25, R0, 0x8, R1 ;  /* 0x0000000800197824 */ /* 0x000fca00078e0001 */
[----:B------:R0:W-:Y:S04]  /*12f0*/  STL.64 [R25+-0x78], R8 ;  /* 0xffff880819007387 */ /* 0x0001e80000100a00 */
[----:B------:R-:W2:Y:S04]  /*1300*/  @P0 LDL.64 R20, [R1+0x8] ;  /* 0x0000080001140983 */ /* 0x000ea80000100a00 */
[----:B------:R-:W3:Y:S04]  /*1310*/  LDL.64 R6, [R1+0x10] ;  /* 0x0000100001067983 */ /* 0x000ee80000100a00 */
[----:B------:R-:W4:Y:S01]  /*1320*/  LDL.64 R4, [R1+0x18] ;  /* 0x0000180001047983 */ /* 0x000f220000100a00 */
[----:B------:R-:W-:Y:S01]  /*1330*/  @P0 LOP3.LUT R0, R23, 0x3f, RZ, 0x3c, !PT ;  /* 0x0000003f17000812 */ /* 0x000fe200078e3cff */
[----:B------:R-:W-:Y:S01]  /*1340*/  BSSY.RECONVERGENT B2, `(.L_x_35) ;  /* 0x0000034000027945 */ /* 0x000fe20003800200 */
[----:B--2---:R-:W-:-:S02]  /*1350*/  @P0 SHF.R.U64 R11, R20, 0x1, R21 ;  /* 0x00000001140b0819 */ /* 0x004fc40000001215 */
[----:B------:R-:W-:Y:S02]  /*1360*/  @P0 SHF.R.U32.HI R13, RZ, 0x1, R21 ;  /* 0x00000001ff0d0819 */ /* 0x000fe40000011615 */
[CC--:B---3--:R-:W-:Y:S02]  /*1370*/  @P0 SHF.L.U32 R15, R6.reuse, R23.reuse, RZ ;  /* 0x00000017060f0219 */ /* 0x0c8fe400000006ff */
[----:B0-----:R-:W-:Y:S02]  /*1380*/  @P0 SHF.R.U64 R8, R11, R0, R13 ;  /* 0x000000000b080219 */ /* 0x001fe4000000120d */
[--C-:B------:R-:W-:Y:S02]  /*1390*/  @P0 SHF.R.U32.HI R21, RZ, 0x1, R7.reuse ;  /* 0x00000001ff150819 */ /* 0x100fe40000011607 */
[C-C-:B------:R-:W-:Y:S02]  /*13a0*/  @P0 SHF.R.U64 R19, R6.reuse, 0x1, R7.reuse ;  /* 0x0000000106130819 */ /* 0x140fe40000001207 */
[----:B------:R-:W-:-:S02]  /*13b0*/  @P0 SHF.L.U64.HI R10, R6, R23, R7 ;  /* 0x00000017060a0219 */ /* 0x000fc40000010207 */
[----:B------:R-:W-:Y:S02]  /*13c0*/  @P0 SHF.R.U32.HI R9, RZ, R0, R13 ;  /* 0x00000000ff090219 */ /* 0x000fe4000001160d */
[----:B------:R-:W-:Y:S02]  /*13d0*/  @P0 LOP3.LUT R6, R15, R8, RZ, 0xfc, !PT ;  /* 0x000000080f060212 */ /* 0x000fe400078efcff */
[----:B----4-:R-:W-:Y:S02]  /*13e0*/  @P0 SHF.L.U32 R11, R4, R23, RZ ;  /* 0x00000017040b0219 */ /* 0x010fe400000006ff */
[----:B------:R-:W-:Y:S01]  /*13f0*/  @P0 SHF.R.U64 R20, R19, R0, R21 ;  /* 0x0000000013140219 */ /* 0x000fe20000001215 */
[----:B------:R-:W-:Y:S01]  /*1400*/  IMAD.SHL.U32 R8, R6, 0x4, RZ ;  /* 0x0000000406087824 */ /* 0x000fe200078e00ff */
[----:B------:R-:W-:Y:S02]  /*1410*/  @P0 LOP3.LUT R7, R10, R9, RZ, 0xfc, !PT ;  /* 0x000000090a070212 */ /* 0x000fe400078efcff */
[----:B------:R-:W-:-:S02]  /*1420*/  @P0 SHF.L.U64.HI R23, R4, R23, R5 ;  /* 0x0000001704170219 */ /* 0x000fc40000010205 */
[----:B------:R-:W-:Y:S02]  /*1430*/  @P0 LOP3.LUT R4, R11, R20, RZ, 0xfc, !PT ;  /* 0x000000140b040212 */ /* 0x000fe400078efcff */
[----:B------:R-:W-:Y:S02]  /*1440*/  @P0 SHF.R.U32.HI R0, RZ, R0, R21 ;  /* 0x00000000ff000219 */ /* 0x000fe40000011615 */
[----:B------:R-:W-:Y:S02]  /*1450*/  SHF.L.U64.HI R20, R6, 0x2, R7 ;  /* 0x0000000206147819 */ /* 0x000fe40000010207 */
[----:B------:R-:W-:Y:S02]  /*1460*/  @P0 LOP3.LUT R5, R23, R0, RZ, 0xfc, !PT ;  /* 0x0000000017050212 */ /* 0x000fe400078efcff */
[----:B------:R-:W-:Y:S02]  /*1470*/  SHF.L.W.U32.HI R7, R7, 0x2, R4 ;  /* 0x0000000207077819 */ /* 0x000fe40000010e04 */
[----:B------:R-:W-:-:S02]  /*1480*/  IADD3 RZ, P0, PT, RZ, -R8, RZ ;  /* 0x80000008ffff7210 */ /* 0x000fc40007f1e0ff */
[----:B------:R-:W-:Y:S02]  /*1490*/  LOP3.LUT R0, RZ, R20, RZ, 0x33, !PT ;  /* 0x00000014ff007212 */ /* 0x000fe400078e33ff */
[----:B------:R-:W-:Y:S02]  /*14a0*/  SHF.L.W.U32.HI R4, R4, 0x2, R5 ;  /* 0x0000000204047819 */ /* 0x000fe40000010e05 */
[----:B------:R-:W-:Y:S02]  /*14b0*/  LOP3.LUT R6, RZ, R7, RZ, 0x33, !PT ;  /* 0x00000007ff067212 */ /* 0x000fe400078e33ff */
[----:B------:R-:W-:Y:S02]  /*14c0*/  IADD3.X R9, P0, PT, RZ, R0, RZ, P0, !PT ;  /* 0x00000000ff097210 */ /* 0x000fe4000071e4ff */
[----:B------:R-:W-:Y:S02]  /*14d0*/  LOP3.LUT R10, RZ, R4, RZ, 0x33, !PT ;  /* 0x00000004ff0a7212 */ /* 0x000fe400078e33ff */
[----:B------:R-:W-:-:S02]  /*14e0*/  IADD3.X R0, P1, PT, RZ, R6, RZ, P0, !PT ;  /* 0x00000006ff007210 */ /* 0x000fc4000073e4ff */
[----:B------:R-:W-:-:S03]  /*14f0*/  ISETP.GT.U32.AND P2, PT, R7, -0x1, PT ;  /* 0xffffffff0700780c */ /* 0x000fc60003f44070 */
[----:B------:R-:W-:Y:S01]  /*1500*/  IMAD.X R11, RZ, RZ, R10, P1 ;  /* 0x000000ffff0b7224 */ /* 0x000fe200008e060a */
[----:B------:R-:W-:-:S04]  /*1510*/  ISETP.GT.AND.EX P0, PT, R4, -0x1, PT, P2 ;  /* 0xffffffff0400780c */ /* 0x000fc80003f04320 */
[----:B------:R-:W-:Y:S02]  /*1520*/  SEL R6, R4, R11, P0 ;  /* 0x0000000b04067207 */ /* 0x000fe40000000000 */
[----:B------:R-:W-:Y:S02]  /*1530*/  SEL R15, R7, R0, P0 ;  /* 0x00000000070f7207 */ /* 0x000fe40000000000 */
[----:B------:R-:W-:Y:S02]  /*1540*/  ISETP.NE.U32.AND P1, PT, R6, RZ, PT ;  /* 0x000000ff0600720c */ /* 0x000fe40003f25070 */
[----:B------:R-:W-:Y:S02]  /*1550*/  SEL R11, R20, R9, P0 ;  /* 0x00000009140b7207 */ /* 0x000fe40000000000 */
[----:B------:R-:W-:Y:S01]  /*1560*/  SEL R7, R15, R6, !P1 ;  /* 0x000000060f077207 */ /* 0x000fe20004800000 */
[----:B------:R-:W-:-:S05]  /*1570*/  @!P0 IMAD.MOV R8, RZ, RZ, -R8 ;  /* 0x000000ffff088224 */ /* 0x000fca00078e0a08 */
[----:B------:R-:W0:Y:S02]  /*1580*/  FLO.U32 R7, R7 ;  /* 0x0000000700077300 */ /* 0x000e2400000e0000 */
[C---:B0-----:R-:W-:Y:S02]  /*1590*/  IADD3 R10, PT, PT, -R7.reuse, 0x1f, RZ ;  /* 0x0000001f070a7810 */ /* 0x041fe40007ffe1ff */
[----:B------:R-:W-:-:S03]  /*15a0*/  IADD3 R0, PT, PT, -R7, 0x3f, RZ ;  /* 0x0000003f07007810 */ /* 0x000fc60007ffe1ff */
[----:B------:R-:W-:-:S05]  /*15b0*/  @P1 IMAD.MOV R0, RZ, RZ, R10 ;  /* 0x000000ffff001224 */ /* 0x000fca00078e020a */
[----:B------:R-:W-:-:S13]  /*15c0*/  ISETP.NE.AND P1, PT, R0, RZ, PT ;  /* 0x000000ff0000720c */ /* 0x000fda0003f25270 */
[----:B------:R-:W-:Y:S05]  /*15d0*/  @!P1 BRA `(.L_x_36) ;  /* 0x0000000000289947 */ /* 0x000fea0003800000 */
[--C-:B------:R-:W-:Y:S02]  /*15e0*/  SHF.R.U64 R9, R8, 0x1, R11.reuse ;  /* 0x0000000108097819 */ /* 0x100fe4000000120b */
[C---:B------:R-:W-:Y:S02]  /*15f0*/  LOP3.LUT R7, R0.reuse, 0x3f, RZ, 0xc0, !PT ;  /* 0x0000003f00077812 */ /* 0x040fe400078ec0ff */
[----:B------:R-:W-:Y:S02]  /*1600*/  SHF.R.U32.HI R11, RZ, 0x1, R11 ;  /* 0x00000001ff0b7819 */ /* 0x000fe4000001160b */
[----:B------:R-:W-:Y:S02]  /*1610*/  LOP3.LUT R8, R0, 0x3f, RZ, 0xc, !PT ;  /* 0x0000003f00087812 */ /* 0x000fe400078e0cff */
[CC--:B------:R-:W-:Y:S02]  /*1620*/  SHF.L.U64.HI R13, R15.reuse, R7.reuse, R6 ;  /* 0x000000070f0d7219 */ /* 0x0c0fe40000010206 */
[----:B------:R-:W-:-:S02]  /*1630*/  SHF.L.U32 R7, R15, R7, RZ ;  /* 0x000000070f077219 */ /* 0x000fc400000006ff */
[-CC-:B------:R-:W-:Y:S02]  /*1640*/  SHF.R.U64 R6, R9, R8.reuse, R11.reuse ;  /* 0x0000000809067219 */ /* 0x180fe4000000120b */
[----:B------:R-:W-:Y:S02]  /*1650*/  SHF.R.U32.HI R8, RZ, R8, R11 ;  /* 0x00000008ff087219 */ /* 0x000fe4000001160b */
[----:B------:R-:W-:Y:S02]  /*1660*/  LOP3.LUT R15, R7, R6, RZ, 0xfc, !PT ;  /* 0x00000006070f7212 */ /* 0x000fe400078efcff */
[----:B------:R-:W-:-:S07]  /*1670*/  LOP3.LUT R6, R13, R8, RZ, 0xfc, !PT ;  /* 0x000000080d067212 */ /* 0x000fce00078efcff */
.L_x_36:
[----:B------:R-:W-:Y:S05]  /*1680*/  BSYNC.RECONVERGENT B2 ;  /* 0x0000000000027941 */ /* 0x000fea0003800200 */
.L_x_35:
[----:B------:R-:W-:-:S04]  /*1690*/  IMAD.WIDE.U32 R10, R15, 0x2168c235, RZ ;  /* 0x2168c2350f0a7825 */ /* 0x000fc800078e00ff */
[----:B------:R-:W-:Y:S01]  /*16a0*/  IMAD.MOV.U32 R8, RZ, RZ, R11 ;  /* 0x000000ffff087224 */ /* 0x000fe200078e000b */
[----:B------:R-:W-:Y:S01]  /*16b0*/  IADD3 RZ, P1, PT, R10, R10, RZ ;  /* 0x0000000a0aff7210 */ /* 0x000fe20007f3e0ff */
[----:B------:R-:W-:Y:S02]  /*16c0*/  IMAD.MOV.U32 R9, RZ, RZ, RZ ;  /* 0x000000ffff097224 */ /* 0x000fe400078e00ff */
[----:B------:R-:W-:-:S04]  /*16d0*/  IMAD.HI.U32 R7, R6, -0x36f0255e, RZ ;  /* 0xc90fdaa206077827 */ /* 0x000fc800078e00ff */
[----:B------:R-:W-:-:S04]  /*16e0*/  IMAD.WIDE.U32 R8, R15, -0x36f0255e, R8 ;  /* 0xc90fdaa20f087825 */ /* 0x000fc800078e0008 */
[C---:B------:R-:W-:Y:S02]  /*16f0*/  IMAD R11, R6.reuse, -0x36f0255e, RZ ;  /* 0xc90fdaa2060b7824 */ /* 0x040fe400078e02ff */
[----:B------:R-:W-:-:S04]  /*1700*/  IMAD.WIDE.U32 R8, P2, R6, 0x2168c235, R8 ;  /* 0x2168c23506087825 */ /* 0x000fc80007840008 */
[----:B------:R-:W-:Y:S01]  /*1710*/  IMAD.X R6, RZ, RZ, R7, P2 ;  /* 0x000000ffff067224 */ /* 0x000fe200010e0607 */
[----:B------:R-:W-:Y:S02]  /*1720*/  IADD3 R7, P2, PT, R11, R9, RZ ;  /* 0x000000090b077210 */ /* 0x000fe40007f5e0ff */
[----:B------:R-:W-:Y:S02]  /*1730*/  IADD3.X RZ, P1, PT, R8, R8, RZ, P1, !PT ;  /* 0x0000000808ff7210 */ /* 0x000fe40000f3e4ff */
[C---:B------:R-:W-:Y:S01]  /*1740*/  ISETP.GT.U32.AND P3, PT, R7.reuse, RZ, PT ;  /* 0x000000ff0700720c */ /* 0x040fe20003f64070 */
[----:B------:R-:W-:Y:S01]  /*1750*/  IMAD.X R6, RZ, RZ, R6, P2 ;  /* 0x000000ffff067224 */ /* 0x000fe200010e0606 */
[----:B------:R-:W-:-:S04]  /*1760*/  IADD3.X R8, P2, PT, R7, R7, RZ, P1, !PT ;  /* 0x0000000707087210 */ /* 0x000fc80000f5e4ff */
[C---:B------:R-:W-:Y:S01]  /*1770*/  ISETP.GT.AND.EX P1, PT, R6.reuse, RZ, PT, P3 ;  /* 0x000000ff0600720c */ /* 0x040fe20003f24330 */
[----:B------:R-:W-:-:S03]  /*1780*/  IMAD.X R9, R6, 0x1, R6, P2 ;  /* 0x0000000106097824 */ /* 0x000fc600010e0606 */
[----:B------:R-:W-:Y:S02]  /*1790*/  SEL R7, R8, R7, P1 ;  /* 0x0000000708077207 */ /* 0x000fe40000800000 */
[----:B------:R-:W-:Y:S02]  /*17a0*/  SEL R8, R9, R6, P1 ;  /* 0x0000000609087207 */ /* 0x000fe40000800000 */
[----:B------:R-:W-:Y:S02]  /*17b0*/  IADD3 R7, P2, PT, R7, 0x1, RZ ;  /* 0x0000000107077810 */ /* 0x000fe40007f5e0ff */
[----:B------:R-:W-:Y:S02]  /*17c0*/  SEL R9, RZ, 0xffffffff, !P1 ;  /* 0xffffffffff097807 */ /* 0x000fe40004800000 */
[----:B------:R-:W-:Y:S01]  /*17d0*/  LOP3.LUT P1, R6, R12, 0x80000000, RZ, 0xc0, !PT ;  /* 0x800000000c067812 */ /* 0x000fe2000782c0ff */
[----:B------:R-:W-:Y:S02]  /*17e0*/  IMAD.X R8, RZ, RZ, R8, P2 ;  /* 0x000000ffff087224 */ /* 0x000fe400010e0608 */
[----:B------:R-:W-:Y:S01]  /*17f0*/  IMAD.IADD R9, R9, 0x1, -R0 ;  /* 0x0000000109097824 */ /* 0x000fe200078e0a00 */
[----:B------:R-:W-:-:S02]  /*1800*/  @!P0 LOP3.LUT R6, R6, 0x80000000, RZ, 0x3c, !PT ;  /* 0x8000000006068812 */ /* 0x000fc400078e3cff */
[----:B------:R-:W-:-:S04]  /*1810*/  SHF.R.U64 R7, R7, 0xa, R8 ;  /* 0x0000000a07077819 */ /* 0x000fc80000001208 */
[----:B------:R-:W-:-:S04]  /*1820*/  IADD3 R7, P2, PT, R7, 0x1, RZ ;  /* 0x0000000107077810 */ /* 0x000fc80007f5e0ff */
[----:B------:R-:W-:-:S04]  /*1830*/  LEA.HI.X R8, R8, RZ, RZ, 0x16, P2 ;  /* 0x000000ff08087211 */ /* 0x000fc800010fb4ff */
[--C-:B------:R-:W-:Y:S02]  /*1840*/  SHF.R.U64 R0, R7, 0x1, R8.reuse ;  /* 0x0000000107007819 */ /* 0x100fe40000001208 */
[----:B------:R-:W-:Y:S01]  /*1850*/  SHF.R.U32.HI R7, RZ, 0x1e, R5 ;  /* 0x0000001eff077819 */ /* 0x000fe20000011605 */
[----:B------:R-:W-:Y:S01]  /*1860*/  IMAD.SHL.U32 R5, R9, 0x100000, RZ ;  /* 0x0010000009057824 */ /* 0x000fe200078e00ff */
[----:B------:R-:W-:Y:S02]  /*1870*/  SHF.R.U32.HI R8, RZ, 0x1, R8 ;  /* 0x00000001ff087819 */ /* 0x000fe40000011608 */
[----:B------:R-:W-:Y:S02]  /*1880*/  IADD3 R19, P2, P3, RZ, RZ, R0 ;  /* 0x000000ffff137210 */ /* 0x000fe40007b5e000 */
[----:B------:R-:W-:Y:S02]  /*1890*/  LEA.HI R4, R4, R7, RZ, 0x1 ;  /* 0x0000000704047211 */ /* 0x000fe400078f08ff */
[----:B------:R-:W-:-:S03]  /*18a0*/  IADD3.X R5, PT, PT, R5, 0x3fe00000, R8, P2, P3 ;  /* 0x3fe0000005057810 */ /* 0x000fc600017e6408 */
[----:B------:R-:W-:Y:S01]  /*18b0*/  @P1 IMAD.MOV R4, RZ, RZ, -R4 ;  /* 0x000000ffff041224 */ /* 0x000fe200078e0a04 */
[----:B------:R-:W-:-:S07]  /*18c0*/  LOP3.LUT R13, R5, R6, RZ, 0xfc, !PT ;  /* 0x00000006050d7212 */ /* 0x000fce00078efcff */
.L_x_30:
[----:B------:R-:W-:Y:S02]  /*18d0*/  IMAD.MOV.U32 R12, RZ, RZ, R19 ;  /* 0x000000ffff0c7224 */ /* 0x000fe400078e0013 */
[----:B------:R-:W-:Y:S02]  /*18e0*/  IMAD.MOV.U32 R19, RZ, RZ, 0x0 ;  /* 0x00000000ff137424 */ /* 0x000fe400078e00ff */
[----:B------:R-:W-:Y:S02]  /*18f0*/  IMAD.MOV.U32 R0, RZ, RZ, R4 ;  /* 0x000000ffff007224 */ /* 0x000fe400078e0004 */
[----:B------:R-:W-:Y:S05]  /*1900*/  RET.REL.NODEC R18 `(_Z19precompute_twiddlesPN4cuda3std3__47complexIdEEj) ;  /* 0xffffffe412bc7950 */ /* 0x000fea0003c3ffff */
.L_x_37:
        /* <DEDUP_REMOVED lines=15> */
.L_x_68:


//--------------------- .text._Z16naive_dft_kernelPN4cuda3std3__47complexIdEES4_j --------------------------
	.section	.text._Z16naive_dft_kernelPN4cuda3std3__47complexIdEES4_j,"ax",@progbits
	.align	128
        .global         _Z16naive_dft_kernelPN4cuda3std3__47complexIdEES4_j
        .type           _Z16naive_dft_kernelPN4cuda3std3__47complexIdEES4_j,@function
        .size           _Z16naive_dft_kernelPN4cuda3std3__47complexIdEES4_j,(.L_x_70 - _Z16naive_dft_kernelPN4cuda3std3__47complexIdEES4_j)
        .other          _Z16naive_dft_kernelPN4cuda3std3__47complexIdEES4_j,@"STO_CUDA_ENTRY STV_DEFAULT"
_Z16naive_dft_kernelPN4cuda3std3__47complexIdEES4_j:
.text._Z16naive_dft_kernelPN4cuda3std3__47complexIdEES4_j:
        /* <DEDUP_REMOVED lines=9> */
[----:B------:R-:W0:Y:S01]  /*0090*/  I2F.F64.U32 R24, R0 ;  /* 0x0000000000187312 */ /* 0x000e220000201800 */
[----:B------:R-:W-:Y:S01]  /*00a0*/  UMOV UR10, 0x54442d18 ;  /* 0x54442d18000a7882 */ /* 0x000fe20000000000 */
[----:B------:R-:W-:Y:S01]  /*00b0*/  UMOV UR11, 0x401921fb ;  /* 0x401921fb000b7882 */ /* 0x000fe20000000000 */
[----:B------:R-:W-:Y:S02]  /*00c0*/  CS2R R26, SRZ ;  /* 0x00000000001a7805 */ /* 0x000fe4000001ff00 */
[----:B------:R-:W-:Y:S02]  /*00d0*/  CS2R R4, SRZ ;  /* 0x0000000000047805 */ /* 0x000fe4000001ff00 */
[----:B------:R-:W-:Y:S01]  /*00e0*/  CS2R R6, SRZ ;  /* 0x0000000000067805 */ /* 0x000fe2000001ff00 */
[----:B------:R-:W1:Y:S01]  /*00f0*/  LDCU.64 UR6, c[0x0][0x358] ;  /* 0x00006b00ff0677ac */ /* 0x000e620008000a00 */
[----:B------:R-:W2:Y:S01]  /*0100*/  LDCU UR5, c[0x0][0x390] ;  /* 0x00007200ff0577ac */ /* 0x000ea20008000800 */
[----:B------:R-:W3:Y:S01]  /*0110*/  LDCU.64 UR8, c[0x0][0x380] ;  /* 0x00007000ff0877ac */ /* 0x000ee20008000a00 */
[----:B0-----:R-:W-:Y:S01]  /*0120*/  DMUL R24, R24, -UR10 ;  /* 0x8000000a18187c28 */ /* 0x001fe20008000000 */
[----:B------:R-:W0:Y:S01]  /*0130*/  LDCU.64 UR12, c[0x4][0x18] ;  /* 0x01000300ff0c77ac */ /* 0x000e220008000a00 */
[----:B------:R-:W-:-:S12]  /*0140*/  UIADD3 UR4, UPT, UPT, -UR4, URZ, URZ ;  /* 0x000000ff04047290 */ /* 0x000fd8000fffe1ff */
.L_x_53:
[----:B--2---:R-:W2:Y:S01]  /*0150*/  I2F.F64.U32 R8, UR5 ;  /* 0x0000000500087d12 */ /* 0x004ea20008201800 */
[----:B------:R-:W-:Y:S01]  /*0160*/  IMAD.MOV.U32 R2, RZ, RZ, 0x1 ;  /* 0x00000001ff027424 */ /* 0x000fe200078e00ff */
[----:B------:R-:W-:Y:S06]  /*0170*/  BSSY.RECONVERGENT B0, `(.L_x_38) ;  /* 0x0000011000007945 */ /* 0x000fec0003800200 */
[----:B--2---:R-:W2:Y:S02]  /*0180*/  MUFU.RCP64H R3, R9 ;  /* 0x0000000900037308 */ /* 0x004ea40000001800 */
[----:B--2---:R-:W-:-:S08]  /*0190*/  DFMA R10, -R8, R2, 1 ;  /* 0x3ff00000080a742b */ /* 0x004fd00000000102 */
[----:B------:R-:W-:-:S08]  /*01a0*/  DFMA R10, R10, R10, R10 ;  /* 0x0000000a0a0a722b */ /* 0x000fd0000000000a */
[----:B------:R-:W-:Y:S02]  /*01b0*/  DFMA R2, R2, R10, R2 ;  /* 0x0000000a0202722b */ /* 0x000fe40000000002 */
[----:B------:R-:W-:-:S06]  /*01c0*/  DMUL R10, R24, R26 ;  /* 0x0000001a180a7228 */ /* 0x000fcc0000000000 */
[----:B------:R-:W-:-:S04]  /*01d0*/  DFMA R12, -R8, R2, 1 ;  /* 0x3ff00000080c742b */ /* 0x000fc80000000102 */
[----:B------:R-:W-:-:S04]  /*01e0*/  FSETP.GEU.AND P1, PT, |R11|, 6.5827683646048100446e-37, PT ;  /* 0x036000000b00780b */ /* 0x000fc80003f2e200 */
[----:B------:R-:W-:-:S08]  /*01f0*/  DFMA R2, R2, R12, R2 ;  /* 0x0000000c0202722b */ /* 0x000fd00000000002 */
[----:B------:R-:W-:-:S08]  /*0200*/  DMUL R12, R10, R2 ;  /* 0x000000020a0c7228 */ /* 0x000fd00000000000 */
[----:B------:R-:W-:-:S08]  /*0210*/  DFMA R14, -R8, R12, R10 ;  /* 0x0000000c080e722b */ /* 0x000fd0000000010a */
[----:B------:R-:W-:-:S10]  /*0220*/  DFMA R2, R2, R14, R12 ;  /* 0x0000000e0202722b */ /* 0x000fd4000000000c */
[----:B------:R-:W-:-:S05]  /*0230*/  FFMA R12, RZ, R9, R3 ;  /* 0x00000009ff0c7223 */ /* 0x000fca0000000003 */
[----:B------:R-:W-:-:S13]  /*0240*/  FSETP.GT.AND P0, PT, |R12|, 1.469367938527859385e-39, PT ;  /* 0x001000000c00780b */ /* 0x000fda0003f04200 */
[----:B------:R-:W-:Y:S05]  /*0250*/  @P0 BRA P1, `(.L_x_39) ;  /* 0x0000000000080947 */ /* 0x000fea0000800000 */
[----:B------:R-:W-:-:S07]  /*0260*/  MOV R14, 0x280 ;  /* 0x00000280000e7802 */ /* 0x000fce0000000f00 */
[----:B01-3--:R-:W-:Y:S05]  /*0270*/  CALL.REL.NOINC `($__internal_1_$__cuda_sm20_div_rn_f64_full) ;  /* 0x0000000c00687944 */ /* 0x00bfea0003c00000 */
.L_x_39:
[----:B01-3--:R-:W-:Y:S05]  /*0280*/  BSYNC.RECONVERGENT B0 ;  /* 0x0000000000007941 */ /* 0x00bfea0003800200 */
.L_x_38:
[----:B------:R-:W-:Y:S01]  /*0290*/  DSETP.NEU.AND P0, PT, |R2|, +INF , PT ;  /* 0x7ff000000200742a */ /* 0x000fe20003f0d200 */
[----:B------:R-:W-:-:S13]  /*02a0*/  BSSY.RECONVERGENT B0, `(.L_x_40) ;  /* 0x000001d000007945 */ /* 0x000fda0003800200 */
        /* <DEDUP_REMOVED lines=9> */
[----:B------:R-:W-:-:S08]  /*0340*/  UMOV UR11, 0x3ff921fb ;  /* 0x3ff921fb000b7882 */ /* 0x000fd00000000000 */
        /* <DEDUP_REMOVED lines=13> */
[----:B------:R-:W-:Y:S05]  /*0420*/  CALL.REL.NOINC `($_Z16naive_dft_kernelPN4cuda3std3__47complexIdEES4_j$__internal_trig_reduction_slowpathd) ;  /* 0x0000001000707944 */ /* 0x000fea0003c00000 */
[----:B------:R-:W-:Y:S02]  /*0430*/  IMAD.MOV.U32 R20, RZ, RZ, R30 ;  /* 0x000000ffff147224 */ /* 0x000fe400078e001e */
[----:B------:R-:W-:-:S07]  /*0440*/  IMAD.MOV.U32 R21, RZ, RZ, R31 ;  /* 0x000000ffff157224 */ /* 0x000fce00078e001f */
.L_x_43:
[----:B------:R-:W-:Y:S05]  /*0450*/  BSYNC.RECONVERGENT B1 ;  /* 0x0000000000017941 */ /* 0x000fea0003800200 */
.L_x_42:
[----:B------:R-:W-:-:S07]  /*0460*/  VIADD R22, R8, 0x1 ;  /* 0x0000000108167836 */ /* 0x000fce0000000000 */
.L_x_41:
[----:B------:R-:W-:Y:S05]  /*0470*/  BSYNC.RECONVERGENT B0 ;  /* 0x0000000000007941 */ /* 0x000fea0003800200 */
.L_x_40:
[----:B------:R-:W-:-:S05]  /*0480*/  IMAD.SHL.U32 R8, R22, 0x40, RZ ;  /* 0x0000004016087824 */ /* 0x000fca00078e00ff */
[----:B------:R-:W-:-:S04]  /*0490*/  LOP3.LUT R8, R8, 0x40, RZ, 0xc0, !PT ;  /* 0x0000004008087812 */ /* 0x000fc800078ec0ff */
[----:B------:R-:W-:-:S05]  /*04a0*/  IADD3 R30, P0, PT, R8, UR12, RZ ;  /* 0x0000000c081e7c10 */ /* 0x000fca000ff1e0ff */
[----:B------:R-:W-:-:S05]  /*04b0*/  IMAD.X R31, RZ, RZ, UR13, P0 ;  /* 0x0000000dff1f7e24 */ /* 0x000fca00080e06ff */
[----:B------:R-:W2:Y:S04]  /*04c0*/  LDG.E.128.CONSTANT R8, desc[UR6][R30.64] ;  /* 0x000000061e087981 */ /* 0x000ea8000c1e9d00 */
[----:B------:R-:W3:Y:S04]  /*04d0*/  LDG.E.128.CONSTANT R12, desc[UR6][R30.64+0x10] ;  /* 0x000010061e0c7981 */ /* 0x000ee8000c1e9d00 */
[----:B------:R0:W4:Y:S01]  /*04e0*/  LDG.E.128.CONSTANT R16, desc[UR6][R30.64+0x20] ;  /* 0x000020061e107981 */ /* 0x000122000c1e9d00 */
        /* <DEDUP_REMOVED lines=8> */
[----:B------:R-:W-:-:S10]  /*0570*/  FSEL R33, -R23, 0.11223486810922622681, !P0 ;  /* 0x3de5db6517217808 */ /* 0x000fd40004000100 */
[----:B0-----:R-:W-:Y:S02]  /*0580*/  @!P1 DMUL R30, RZ, R2 ;  /* 0x00000002ff1e9228 */ /* 0x001fe40000000000 */
[----:B--2---:R-:W-:Y:S01]  /*0590*/  DFMA R8, R28, R32, R8 ;  /* 0x000000201c08722b */ /* 0x004fe20000000008 */
[----:B------:R-:W-:-:S07]  /*05a0*/  @!P1 IMAD.MOV.U32 R32, RZ, RZ, RZ ;  /* 0x000000ffff209224 */ /* 0x000fce00078e00ff */
        /* <DEDUP_REMOVED lines=34> */
[----:B------:R-:W-:-:S07]  /*07d0*/  IMAD.MOV.U32 R32, RZ, RZ, R8 ;  /* 0x000000ffff207224 */ /* 0x000fce00078e0008 */
.L_x_45:
[----:B------:R-:W-:Y:S05]  /*07e0*/  BSYNC.RECONVERGENT B0 ;  /* 0x0000000000007941 */ /* 0x000fea0003800200 */
.L_x_44:
[----:B------:R-:W-:-:S05]  /*07f0*/  IMAD.SHL.U32 R2, R32, 0x40, RZ ;  /* 0x0000004020027824 */ /* 0x000fca00078e00ff */
[----:B------:R-:W-:-:S04]  /*0800*/  LOP3.LUT R2, R2, 0x40, RZ, 0xc0, !PT ;  /* 0x0000004002027812 */ /* 0x000fc800078ec0ff */
[----:B------:R-:W-:-:S05]  /*0810*/  IADD3 R36, P0, PT, R2, UR12, RZ ;  /* 0x0000000c02247c10 */ /* 0x000fca000ff1e0ff */
[----:B------:R-:W-:-:S05]  /*0820*/  IMAD.X R37, RZ, RZ, UR13, P0 ;  /* 0x0000000dff257e24 */ /* 0x000fca00080e06ff */
[----:B------:R-:W2:Y:S04]  /*0830*/  LDG.E.128.CONSTANT R12, desc[UR6][R36.64] ;  /* 0x00000006240c7981 */ /* 0x000ea8000c1e9d00 */
[----:B------:R-:W3:Y:S04]  /*0840*/  LDG.E.128.CONSTANT R16, desc[UR6][R36.64+0x10] ;  /* 0x0000100624107981 */ /* 0x000ee8000c1e9d00 */
[----:B------:R-:W4:Y:S01]  /*0850*/  LDG.E.128.CONSTANT R20, desc[UR6][R36.64+0x20] ;  /* 0x0000200624147981 */ /* 0x000f22000c1e9d00 */
[----:B------:R-:W-:Y:S02]  /*0860*/  IMAD.U32 R8, RZ, RZ, UR8 ;  /* 0x00000008ff087e24 */ /* 0x000fe4000f8e00ff */
[----:B------:R-:W-:-:S06]  /*0870*/  IMAD.U32 R9, RZ, RZ, UR9 ;  /* 0x00000009ff097e24 */ /* 0x000fcc000f8e00ff */
[----:B------:R-:W5:Y:S01]  /*0880*/  LDG.E.128 R8, desc[UR6][R8.64] ;  /* 0x0000000608087981 */ /* 0x000f62000c1e1d00 */
[----:B------:R-:W-:Y:S01]  /*0890*/  LOP3.LUT R2, R32, 0x1, RZ, 0xc0, !PT ;  /* 0x0000000120027812 */ /* 0x000fe200078ec0ff */
[----:B------:R-:W-:Y:S01]  /*08a0*/  IMAD.MOV.U32 R34, RZ, RZ, 0x20fd8164 ;  /* 0x20fd8164ff227424 */ /* 0x000fe200078e00ff */
[----:B------:R-:W-:Y:S02]  /*08b0*/  BSSY.RECONVERGENT B0, `(.L_x_46) ;  /* 0x000006a000007945 */ /* 0x000fe40003800200 */
[----:B------:R-:W-:Y:S01]  /*08c0*/  ISETP.NE.U32.AND P0, PT, R2, 0x1, PT ;  /* 0x000000010200780c */ /* 0x000fe20003f05070 */
[----:B------:R-:W-:-:S03]  /*08d0*/  IMAD.MOV.U32 R2, RZ, RZ, 0x3da8ff83 ;  /* 0x3da8ff83ff027424 */ /* 0x000fc600078e00ff */
[----:B------:R-:W-:Y:S02]  /*08e0*/  FSEL R34, R34, -8.06006814911005101289e+34, !P0 ;  /* 0xf9785eba22227808 */ /* 0x000fe40004000000 */
[----:B------:R-:W-:Y:S01]  /*08f0*/  FSEL R35, -R2, 0.11223486810922622681, !P0 ;  /* 0x3de5db6502237808 */ /* 0x000fe20004000100 */
[----:B------:R-:W-:-:S08]  /*0900*/  DMUL R2, R30, R30 ;  /* 0x0000001e1e027228 */ /* 0x000fd00000000000 */
[----:B--2---:R-:W-:-:S08]  /*0910*/  DFMA R12, R2, R34, R12 ;  /* 0x00000022020c722b */ /* 0x004fd0000000000c */
[----:B------:R-:W-:-:S08]  /*0920*/  DFMA R12, R2, R12, R14 ;  /* 0x0000000c020c722b */ /* 0x000fd0000000000e */
[----:B---3--:R-:W-:Y:S02]  /*0930*/  DFMA R12, R2, R12, R16 ;  /* 0x0000000c020c722b */ /* 0x008fe40000000010 */
[----:B-----5:R-:W-:-:S06]  /*0940*/  DMUL R16, R28, R8 ;  /* 0x000000081c107228 */ /* 0x020fcc0000000000 */
[----:B------:R-:W-:-:S08]  /*0950*/  DFMA R12, R2, R12, R18 ;  /* 0x0000000c020c722b */ /* 0x000fd00000000012 */
[----:B----4-:R-:W-:Y:S02]  /*0960*/  DFMA R12, R2, R12, R20 ;  /* 0x0000000c020c722b */ /* 0x010fe40000000014 */
[----:B------:R-:W-:-:S06]  /*0970*/  DMUL R20, R28, R10 ;  /* 0x0000000a1c147228 */ /* 0x000fcc0000000000 */
        /* <DEDUP_REMOVED lines=8> */
[----:B------:R-:W-:-:S06]  /*0a00*/  FSEL R31, R13, R3, !P0 ;  /* 0x000000030d1f7208 */ /* 0x000fcc0004000000 */
[C---:B------:R-:W-:Y:S02]  /*0a10*/  DMUL R18, R30.reuse, R8 ;  /* 0x000000081e127228 */ /* 0x040fe40000000000 */
[----:B------:R-:W-:-:S06]  /*0a20*/  DMUL R14, R30, R10 ;  /* 0x0000000a1e0e7228 */ /* 0x000fcc0000000000 */
[----:B------:R-:W-:Y:S02]  /*0a30*/  DADD R12, R18, R20 ;  /* 0x00000000120c7229 */ /* 0x000fe40000000014 */
[----:B------:R-:W-:-:S06]  /*0a40*/  DADD R2, R16, -R14 ;  /* 0x0000000010027229 */ /* 0x000fcc000000080e */
[----:B------:R-:W-:-:S06]  /*0a50*/  DSETP.NAN.AND P0, PT, R12, R12, PT ;  /* 0x0000000c0c00722a */ /* 0x000fcc0003f08000 */
[----:B------:R-:W-:-:S14]  /*0a60*/  DSETP.NUM.OR P0, PT, R2, R2, !P0 ;  /* 0x000000020200722a */ /* 0x000fdc0004707400 */
[----:B------:R-:W-:Y:S05]  /*0a70*/  @P0 BRA `(.L_x_47) ;  /* 0x0000000400340947 */ /* 0x000fea0003800000 */
[----:B------:R-:W-:Y:S01]  /*0a80*/  DSETP.NEU.AND P0, PT, |R8|, +INF , PT ;  /* 0x7ff000000800742a */ /* 0x000fe20003f0d200 */
[----:B------:R-:W-:Y:S02]  /*0a90*/  IMAD.MOV.U32 R22, RZ, RZ, R10 ;  /* 0x000000ffff167224 */ /* 0x000fe400078e000a */
[----:B------:R-:W-:Y:S02]  /*0aa0*/  IMAD.MOV.U32 R23, RZ, RZ, R11 ;  /* 0x000000ffff177224 */ /* 0x000fe400078e000b */
[----:B------:R-:W-:Y:S02]  /*0ab0*/  IMAD.MOV.U32 R10, RZ, RZ, R30 ;  /* 0x000000ffff0a7224 */ /* 0x000fe400078e001e */
[----:B------:R-:W-:Y:S02]  /*0ac0*/  IMAD.MOV.U32 R11, RZ, RZ, R31 ;  /* 0x000000ffff0b7224 */ /* 0x000fe400078e001f */
[----:B------:R-:W-:Y:S02]  /*0ad0*/  IMAD.MOV.U32 R30, RZ, RZ, 0x0 ;  /* 0x00000000ff1e7424 */ /* 0x000fe400078e00ff */
[----:B------:R-:W-:-:S03]  /*0ae0*/  IMAD.MOV.U32 R31, RZ, RZ, 0x3ff00000 ;  /* 0x3ff00000ff1f7424 */ /* 0x000fc600078e00ff */
[----:B------:R-:W-:Y:S05]  /*0af0*/  @!P0 BRA `(.L_x_48) ;  /* 0x0000000000108947 */ /* 0x000fea0003800000 */
[----:B------:R-:W-:Y:S01]  /*0b00*/  DSETP.NEU.AND P1, PT, |R22|, +INF , PT ;  /* 0x7ff000001600742a */ /* 0x000fe20003f2d200 */
[----:B------:R-:W-:-:S13]  /*0b10*/  PLOP3.LUT P0, PT, PT, PT, PT, 0x80, 0x8 ;  /* 0x000000000008781c */ /* 0x000fda0003f0f070 */
[----:B------:R-:W-:Y:S05]  /*0b20*/  @P1 BRA `(.L_x_49) ;  /* 0x0000000000401947 */ /* 0x000fea0003800000 */
[----:B------:R-:W-:-:S07]  /*0b30*/  CS2R R30, SRZ ;  /* 0x00000000001e7805 */ /* 0x000fce000001ff00 */
.L_x_48:
[----:B------:R-:W-:Y:S01]  /*0b40*/  DSETP.NEU.AND P2, PT, |R22|, +INF , PT ;  /* 0x7ff000001600742a */ /* 0x000fe20003f4d200 */
[----:B------:R-:W-:Y:S01]  /*0b50*/  LOP3.LUT R33, RZ, 0x80000000, R29, 0xb8, !PT ;  /* 0x80000000ff217812 */ /* 0x000fe200078eb81d */
[----:B------:R-:W-:Y:S01]  /*0b60*/  DSETP.NAN.AND P0, PT, R28, R28, PT ;  /* 0x0000001c1c00722a */ /* 0x000fe20003f08000 */
[----:B------:R-:W-:Y:S01]  /*0b70*/  LOP3.LUT R9, R31, 0x80000000, R9, 0xb8, !PT ;  /* 0x800000001f097812 */ /* 0x000fe200078eb809 */
[----:B------:R-:W-:Y:S01]  /*0b80*/  DSETP.NAN.AND P1, PT, R10, R10, PT ;  /* 0x0000000a0a00722a */ /* 0x000fe20003f28000 */
[----:B------:R-:W-:Y:S01]  /*0b90*/  LOP3.LUT R31, RZ, 0x80000000, R11, 0xb8, !PT ;  /* 0x80000000ff1f7812 */ /* 0x000fe200078eb80b */
[----:B------:R-:W-:Y:S01]  /*0ba0*/  IMAD.MOV.U32 R8, RZ, RZ, R30 ;  /* 0x000000ffff087224 */ /* 0x000fe200078e001e */
[----:B------:R-:W-:Y:S02]  /*0bb0*/  FSEL R22, RZ, 1.875, P2 ;  /* 0x3ff00000ff167808 */ /* 0x000fe40001000000 */
[----:B------:R-:W-:Y:S02]  /*0bc0*/  FSEL R29, R29, R33, !P0 ;  /* 0x000000211d1d7208 */ /* 0x000fe40004000000 */
[----:B------:R-:W-:-:S02]  /*0bd0*/  FSEL R28, R28, RZ, !P0 ;  /* 0x000000ff1c1c7208 */ /* 0x000fc40004000000 */
[----:B------:R-:W-:Y:S01]  /*0be0*/  LOP3.LUT R23, R22, 0x80000000, R23, 0xb8, !PT ;  /* 0x8000000016177812 */ /* 0x000fe200078eb817 */
[----:B------:R-:W-:Y:S01]  /*0bf0*/  IMAD.MOV.U32 R22, RZ, RZ, RZ ;  /* 0x000000ffff167224 */ /* 0x000fe200078e00ff */
[----:B------:R-:W-:Y:S02]  /*0c00*/  PLOP3.LUT P0, PT, PT, PT, PT, 0x8, 0x80 ;  /* 0x000000000080781c */ /* 0x000fe40003f0e170 */
[----:B------:R-:W-:Y:S02]  /*0c10*/  FSEL R11, R11, R31, !P1 ;  /* 0x0000001f0b0b7208 */ /* 0x000fe40004800000 */
[----:B------:R-:W-:-:S09]  /*0c20*/  FSEL R10, R10, RZ, !P1 ;  /* 0x000000ff0a0a7208 */ /* 0x000fd20004800000 */
.L_x_49:
[----:B------:R-:W-:Y:S01]  /*0c30*/  DSETP.NEU.AND P1, PT, |R28|, +INF , PT ;  /* 0x7ff000001c00742a */ /* 0x000fe20003f2d200 */
[----:B------:R-:W-:Y:S02]  /*0c40*/  IMAD.MOV.U32 R30, RZ, RZ, 0x0 ;  /* 0x00000000ff1e7424 */ /* 0x000fe400078e00ff */
[----:B------:R-:W-:-:S11]  /*0c50*/  IMAD.MOV.U32 R31, RZ, RZ, 0x3ff00000 ;  /* 0x3ff00000ff1f7424 */ /* 0x000fd600078e00ff */
[----:B------:R-:W-:Y:S05]  /*0c60*/  @!P1 BRA `(.L_x_50) ;  /* 0x00000000000c9947 */ /* 0x000fea0003800000 */
[----:B------:R-:W-:-:S14]  /*0c70*/  DSETP.NEU.AND P1, PT, |R10|, +INF , PT ;  /* 0x7ff000000a00742a */ /* 0x000fdc0003f2d200 */
[----:B------:R-:W-:Y:S05]  /*0c80*/  @P1 BRA `(.L_x_51) ;  /* 0x0000000000401947 */ /* 0x000fea0003800000 */
[----:B------:R-:W-:-:S07]  /*0c90*/  CS2R R30, SRZ ;  /* 0x00000000001e7805 */ /* 0x000fce000001ff00 */
.L_x_50:
[----:B------:R-:W-:Y:S01]  /*0ca0*/  DSETP.NAN.AND P0, PT, R8, R8, PT ;  /* 0x000000080800722a */ /* 0x000fe20003f08000 */
[----:B------:R-:W-:Y:S01]  /*0cb0*/  LOP3.LUT R3, RZ, 0x80000000, R9, 0xb8, !PT ;  /* 0x80000000ff037812 */ /* 0x000fe200078eb809 */
[----:B------:R-:W-:Y:S01]  /*0cc0*/  DSETP.NEU.AND P2, PT, |R10|, +INF , PT ;  /* 0x7ff000000a00742a */ /* 0x000fe20003f4d200 */
[----:B------:R-:W-:Y:S01]  /*0cd0*/  LOP3.LUT R13, RZ, 0x80000000, R23, 0xb8, !PT ;  /* 0x80000000ff0d7812 */ /* 0x000fe200078eb817 */
[----:B------:R-:W-:Y:S01]  /*0ce0*/  DSETP.NAN.AND P1, PT, R22, R22, PT ;  /* 0x000000161600722a */ /* 0x000fe20003f28000 */
[----:B------:R-:W-:Y:S01]  /*0cf0*/  LOP3.LUT R29, R31, 0x80000000, R29, 0xb8, !PT ;  /* 0x800000001f1d7812 */ /* 0x000fe200078eb81d */
        /* <DEDUP_REMOVED lines=9> */
.L_x_51:
        /* <DEDUP_REMOVED lines=22> */
.L_x_52:
[-C--:B------:R-:W-:Y:S02]  /*0ef0*/  DMUL R2, R22, R10.reuse ;  /* 0x0000000a16027228 */ /* 0x080fe40000000000 */
[----:B------:R-:W-:-:S06]  /*0f00*/  DMUL R10, R8, R10 ;  /* 0x0000000a080a7228 */ /* 0x000fcc0000000000 */
[-C--:B------:R-:W-:Y:S02]  /*0f10*/  DFMA R2, R8, R28.reuse, -R2 ;  /* 0x0000001c0802722b */ /* 0x080fe40000000802 */
[----:B------:R-:W-:-:S06]  /*0f20*/  DFMA R10, R22, R28, R10 ;  /* 0x0000001c160a722b */ /* 0x000fcc000000000a */
[----:B------:R-:W-:Y:S02]  /*0f30*/  DMUL R2, R2, +INF ;  /* 0x7ff0000002027828 */ /* 0x000fe40000000000 */
[----:B------:R-:W-:-:S11]  /*0f40*/  DMUL R12, R10, +INF ;  /* 0x7ff000000a0c7828 */ /* 0x000fd60000000000 */
.L_x_47:
[----:B------:R-:W-:Y:S05]  /*0f50*/  BSYNC.RECONVERGENT B0 ;  /* 0x0000000000007941 */ /* 0x000fea0003800200 */
.L_x_46:
[----:B------:R-:W-:Y:S01]  /*0f60*/  UIADD3 UR8, UP0, UPT, UR8, 0x10, URZ ;  /* 0x0000001008087890 */ /* 0x000fe2000ff1e0ff */
[----:B------:R-:W-:Y:S01]  /*0f70*/  DADD R4, R2, R4 ;  /* 0x0000000002047229 */ /* 0x000fe20000000004 */
[----:B------:R-:W-:Y:S01]  /*0f80*/  UIADD3 UR4, UPT, UPT, UR4, 0x1, URZ ;  /* 0x0000000104047890 */ /* 0x000fe2000fffe0ff */
[----:B------:R-:W-:Y:S01]  /*0f90*/  DADD R6, R12, R6 ;  /* 0x000000000c067229 */ /* 0x000fe20000000006 */
[----:B------:R-:W-:Y:S01]  /*0fa0*/  UIADD3.X UR9, UPT, UPT, URZ, UR9, URZ, UP0, !UPT ;  /* 0x00000009ff097290 */ /* 0x000fe200087fe4ff */
[----:B------:R-:W-:Y:S01]  /*0fb0*/  DADD R26, R26, 1 ;  /* 0x3ff000001a1a7429 */ /* 0x000fe20000000000 */
[----:B------:R-:W-:-:S09]  /*0fc0*/  UISETP.NE.AND UP0, UPT, UR4, URZ, UPT ;  /* 0x000000ff0400728c */ /* 0x000fd2000bf05270 */
[----:B------:R-:W-:Y:S05]  /*0fd0*/  BRA.U UP0, `(.L_x_53) ;  /* 0xfffffff1005c7547 */ /* 0x000fea000b83ffff */
[----:B------:R-:W0:Y:S02]  /*0fe0*/  LDC.64 R2, c[0x0][0x388] ;  /* 0x0000e200ff027b82 */ /* 0x000e240000000a00 */
[----:B0-----:R-:W-:-:S05]  /*0ff0*/  IMAD.WIDE.U32 R2, R0, 0x10, R2 ;  /* 0x0000001000027825 */ /* 0x001fca00078e0002 */
[----:B------:R-:W-:Y:S01]  /*1000*/  STG.E.128 desc[UR6][R2.64], R4 ;  /* 0x0000000402007986 */ /* 0x000fe2000c101d06 */
[----:B------:R-:W-:Y:S05]  /*1010*/  EXIT ;  /* 0x000000000000794d */ /* 0x000fea0003800000 */
        .weak           $__internal_1_$__cuda_sm20_div_rn_f64_full
        .type           $__internal_1_$__cuda_sm20_div_rn_f64_full,@function
        .size           $__internal_1_$__cuda_sm20_div_rn_f64_full,($_Z16naive_dft_kernelPN4cuda3std3__47complexIdEES4_j$__internal_trig_reduction_slowpathd - $__internal_1_$__cuda_sm20_div_rn_f64_full)
$__internal_1_$__cuda_sm20_div_rn_f64_full:
        /* <DEDUP_REMOVED lines=19> */
[----:B0-----:R-:W-:-:S08]  /*1150*/  DFMA R12, R20, -R2, 1 ;  /* 0x3ff00000140c742b */ /* 0x001fd00000000802 */
        /* <DEDUP_REMOVED lines=8> */
[----:B------:R-:W-:Y:S02]  /*11e0*/  IMAD.MOV.U32 R29, RZ, RZ, R15 ;  /* 0x000000ffff1d7224 */ /* 0x000fe400078e000f */
[----:B------:R-:W-:Y:S01]  /*11f0*/  IMAD.MOV.U32 R28, RZ, RZ, R18 ;  /* 0x000000ffff1c7224 */ /* 0x000fe200078e0012 */
[----:B------:R-:W-:Y:S02]  /*1200*/  @!P0 LOP3.LUT R28, R3, 0x7ff00000, RZ, 0xc0, !PT ;  /* 0x7ff00000031c8812 */ /* 0x000fe400078ec0ff */
[----:B------:R-:W-:Y:S02]  /*1210*/  @!P2 LOP3.LUT R29, R13, 0x7ff00000, RZ, 0xc0, !PT ;  /* 0x7ff000000d1da812 */ /* 0x000fe400078ec0ff */
[----:B------:R-:W-:Y:S01]  /*1220*/  DMUL R22, R20, R12 ;  /* 0x0000000c14167228 */ /* 0x000fe20000000000 */
[----:B------:R-:W-:Y:S02]  /*1230*/  VIADD R30, R28, 0xffffffff ;  /* 0xffffffff1c1e7836 */ /* 0x000fe40000000000 */
[----:B------:R-:W-:-:S05]  /*1240*/  VIADD R17, R29, 0xffffffff ;  /* 0xffffffff1d117836 */ /* 0x000fca0000000000 */
[----:B------:R-:W-:Y:S01]  /*1250*/  DFMA R18, R22, -R2, R12 ;  /* 0x800000021612722b */ /* 0x000fe2000000000c */
[----:B------:R-:W-:-:S04]  /*1260*/  ISETP.GT.U32.AND P0, PT, R17, 0x7feffffe, PT ;  /* 0x7feffffe1100780c */ /* 0x000fc80003f04070 */
[----:B------:R-:W-:-:S03]  /*1270*/  ISETP.GT.U32.OR P0, PT, R30, 0x7feffffe, P0 ;  /* 0x7feffffe1e00780c */ /* 0x000fc60000704470 */
[----:B------:R-:W-:-:S10]  /*1280*/  DFMA R18, R20, R18, R22 ;  /* 0x000000121412722b */ /* 0x000fd40000000016 */
        /* <DEDUP_REMOVED lines=20> */
[----:B------:R-:W-:-:S06]  /*13d0*/  IMAD.MOV.U32 R2, RZ, RZ, RZ ;  /* 0x000000ffff027224 */ /* 0x000fcc00078e00ff */
[----:B------:R-:W-:-:S03]  /*13e0*/  DFMA R2, R16, -R2, R18 ;  /* 0x800000021002722b */ /* 0x000fc60000000012 */
[----:B------:R-:W-:-:S03]  /*13f0*/  LOP3.LUT R9, R11, R9, RZ, 0x3c, !PT ;  /* 0x000000090b097212 */ /* 0x000fc600078e3cff */
[----:B------:R-:W-:-:S04]  /*1400*/  IADD3 R2, PT, PT, -R15, -0x43300000, RZ ;  /* 0xbcd000000f027810 */ /* 0x000fc80007ffe1ff */
[----:B------:R-:W-:-:S04]  /*1410*/  FSETP.NEU.AND P0, PT, |R3|, R2, PT ;  /* 0x000000020300720b */ /* 0x000fc80003f0d200 */
[----:B------:R-:W-:Y:S02]  /*1420*/  FSEL R16, R10, R16, !P0 ;  /* 0x000000100a107208 */ /* 0x000fe40004000000 */
[----:B------:R-:W-:Y:S01]  /*1430*/  FSEL R17, R9, R17, !P0 ;  /* 0x0000001109117208 */ /* 0x000fe20004000000 */
[----:B------:R-:W-:Y:S06]  /*1440*/  BRA `(.L_x_56) ;  /* 0x0000000000547947 */ /* 0x000fec0003800000 */
.L_x_55:
        /* <DEDUP_REMOVED lines=16> */
.L_x_58:
[----:B------:R-:W-:Y:S01]  /*1550*/  LOP3.LUT R17, R9, 0x80000, RZ, 0xfc, !PT ;  /* 0x0008000009117812 */ /* 0x000fe200078efcff */
[----:B------:R-:W-:Y:S01]  /*1560*/  IMAD.MOV.U32 R16, RZ, RZ, R8 ;  /* 0x000000ffff107224 */ /* 0x000fe200078e0008 */
[----:B------:R-:W-:Y:S06]  /*1570*/  BRA `(.L_x_56) ;  /* 0x0000000000087947 */ /* 0x000fec0003800000 */
.L_x_57:
[----:B------:R-:W-:Y:S01]  /*1580*/  LOP3.LUT R17, R11, 0x80000, RZ, 0xfc, !PT ;  /* 0x000800000b117812 */ /* 0x000fe200078efcff */
[----:B------:R-:W-:-:S07]  /*1590*/  IMAD.MOV.U32 R16, RZ, RZ, R10 ;  /* 0x000000ffff107224 */ /* 0x000fce00078e000a */
.L_x_56:
[----:B------:R-:W-:Y:S05]  /*15a0*/  BSYNC.RECONVERGENT B1 ;  /* 0x0000000000017941 */ /* 0x000fea0003800200 */
.L_x_54:
[----:B------:R-:W-:Y:S02]  /*15b0*/  IMAD.MOV.U32 R15, RZ, RZ, 0x0 ;  /* 0x00000000ff0f7424 */ /* 0x000fe400078e00ff */
[----:B------:R-:W-:Y:S02]  /*15c0*/  IMAD.MOV.U32 R2, RZ, RZ, R16 ;  /* 0x000000ffff027224 */ /* 0x000fe400078e0010 */
[----:B------:R-:W-:Y:S01]  /*15d0*/  IMAD.MOV.U32 R3, RZ, RZ, R17 ;  /* 0x000000ffff037224 */ /* 0x000fe200078e0011 */
[----:B------:R-:W-:Y:S06]  /*15e0*/  RET.REL.NODEC R14 `(_Z16naive_dft_kernelPN4cuda3std3__47complexIdEES4_j) ;  /* 0xffffffe80e847950 */ /* 0x000fec0003c3ffff */
        .type           $_Z16naive_dft_kernelPN4cuda3std3__47complexIdEES4_j$__internal_trig_reduction_slowpathd,@function
        .size           $_Z16naive_dft_kernelPN4cuda3std3__47complexIdEES4_j$__internal_trig_reduction_slowpathd,(.L_x_70 - $_Z16naive_dft_kernelPN4cuda3std3__47complexIdEES4_j$__internal_trig_reduction_slowpathd)
$_Z16naive_dft_kernelPN4cuda3std3__47complexIdEES4_j$__internal_trig_reduction_slowpathd:
        /* <DEDUP_REMOVED lines=25> */
.L_x_63:
        /* <DEDUP_REMOVED lines=29> */
.L_x_62:
[----:B------:R-:W-:-:S07]  /*1950*/  IMAD.MOV.U32 R15, RZ, RZ, R14 ;  /* 0x000000ffff0f7224 */ /* 0x000fce00078e000e */
.L_x_61:
[----:B------:R-:W-:Y:S05]  /*1960*/  BSYNC.RECONVERGENT B2 ;  /* 0x0000000000027941 */ /* 0x000fea0003800200 */
.L_x_60:
        /* <DEDUP_REMOVED lines=26> */
[----:B------:R-:W-:Y:S02]  /*1b10*/  SHF.L.W.U32.HI R10, R11, 0x2, R8 ;  /* 0x000000020b0a7819 */ /* 0x000fe40000010e08 */
[----:B------:R-:W-:Y:S02]  /*1b20*/  @P0 LOP3.LUT R9, R31, R14, RZ, 0xfc, !PT ;  /* 0x0000000e1f090212 */ /* 0x000fe400078efcff */
        /* <DEDUP_REMOVED lines=32> */
.L_x_65:
[----:B------:R-:W-:Y:S05]  /*1d30*/  BSYNC.RECONVERGENT B2 ;  /* 0x0000000000027941 */ /* 0x000fea0003800200 */
.L_x_64:
        /* <DEDUP_REMOVED lines=23> */
[----:B------:R-:W-:-:S02]  /*1eb0*/  SHF.R.U32.HI R15, RZ, 0x1e, R9 ;  /* 0x0000001eff0f7819 */ /* 0x000fc40000011609 */
[----:B------:R-:W-:Y:S01]  /*1ec0*/  SHF.R.U64 R12, R12, 0xa, R13 ;  /* 0x0000000a0c0c7819 */ /* 0x000fe2000000120d */
[----:B------:R-:W-:Y:S01]  /*1ed0*/  IMAD.SHL.U32 R10, R10, 0x100000, RZ ;  /* 0x001000000a0a7824 */ /* 0x000fe200078e00ff */
[----:B------:R-:W-:Y:S02]  /*1ee0*/  LEA.HI R8, R8, R15, RZ, 0x1 ;  /* 0x0000000f08087211 */ /* 0x000fe400078f08ff */
[----:B------:R-:W-:Y:S02]  /*1ef0*/  IADD3 R12, P2, PT, R12, 0x1, RZ ;  /* 0x000000010c0c7810 */ /* 0x000fe40007f5e0ff */
[----:B------:R-:W-:Y:S01]  /*1f00*/  @!P0 LOP3.LUT R11, R11, 0x80000000, RZ, 0x3c, !PT ;  /* 0x800000000b0b8812 */ /* 0x000fe200078e3cff */
[----:B------:R-:W-:Y:S01]  /*1f10*/  @P1 IMAD.MOV R8, RZ, RZ, -R8 ;  /* 0x000000ffff081224 */ /* 0x000fe200078e0a08 */
[----:B------:R-:W-:-:S04]  /*1f20*/  LEA.HI.X R13, R13, RZ, RZ, 0x16, P2 ;  /* 0x000000ff0d0d7211 */ /* 0x000fc800010fb4ff */
[--C-:B------:R-:W-:Y:S02]  /*1f30*/  SHF.R.U64 R12, R12, 0x1, R13.reuse ;  /* 0x000000010c0c7819 */ /* 0x100fe4000000120d */
[----:B------:R-:W-:Y:S02]  /*1f40*/  SHF.R.U32.HI R9, RZ, 0x1, R13 ;  /* 0x00000001ff097819 */ /* 0x000fe4000001160d */
[----:B------:R-:W-:-:S04]  /*1f50*/  IADD3 R30, P2, P3, RZ, RZ, R12 ;  /* 0x000000ffff1e7210 */ /* 0x000fc80007b5e00c */
[----:B------:R-:W-:-:S04]  /*1f60*/  IADD3.X R10, PT, PT, R10, 0x3fe00000, R9, P2, P3 ;  /* 0x3fe000000a0a7810 */ /* 0x000fc800017e6409 */
[----:B------:R-:W-:-:S07]  /*1f70*/  LOP3.LUT R31, R10, R11, RZ, 0xfc, !PT ;  /* 0x0000000b0a1f7212 */ /* 0x000fce00078efcff */
.L_x_59:
[----:B------:R-:W-:-:S04]  /*1f80*/  IMAD.MOV.U32 R21, RZ, RZ, 0x0 ;  /* 0x00000000ff157424 */ /* 0x000fc800078e00ff */
[----:B------:R-:W-:Y:S05]  /*1f90*/  RET.REL.NODEC R20 `(_Z16naive_dft_kernelPN4cuda3std3__47complexIdEES4_j) ;  /* 0xffffffe014187950 */ /* 0x000fea0003c3ffff */
.L_x_66:
        /* <DEDUP_REMOVED lines=14> */
.L_x_70:


//--------------------- .nv.global.init           --------------------------
	.section	.nv.global.init,"aw",@progbits
	.align	16
.nv.global.init:
	.type		__cudart_sin_cos_coeffs,@object
	.size		__cudart_sin_cos_coeffs,(__cudart_i2opi_d - __cudart_sin_cos_coeffs)
__cudart_sin_cos_coeffs:
        /*0000*/ 	.byte	0x46, 0xd2, 0xb0, 0x2c, 0xf1, 0xe5, 0x5a, 0xbe, 0x92, 0xe3, 0xac, 0x69, 0xe3, 0x1d, 0xc7, 0x3e
        /*0010*/ 	.byte	0xa1, 0x62, 0xdb, 0x19, 0xa0, 0x01, 0x2a, 0xbf, 0x18, 0x08, 0x11, 0x11, 0x11, 0x11, 0x81, 0x3f
        /*0020*/ 	.byte	0x54, 0x55, 0x55, 0x55, 0x55, 0x55, 0xc5, 0xbf, 0x00, 0x00, 0x00, 0x00, 0x00, 0x00, 0x00, 0x00
        /*0030*/ 	.byte	0x00, 0x00, 0x00, 0x00, 0x00, 0x00, 0x00, 0x00, 0x64, 0x81, 0xfd, 0x20, 0x83, 0xff, 0xa8, 0xbd
        /*0040*/ 	.byte	0x28, 0x85, 0xef, 0xc1, 0xa7, 0xee, 0x21, 0x3e, 0xd9, 0xe6, 0x06, 0x8e, 0x4f, 0x7e, 0x92, 0xbe
        /*0050*/ 	.byte	0xe9, 0xbc, 0xdd, 0x19, 0xa0, 0x01, 0xfa, 0x3e, 0x47, 0x5d, 0xc1, 0x16, 0x6c, 0xc1, 0x56, 0xbf
        /*0060*/ 	.byte	0x51, 0x55, 0x55, 0x55, 0x55, 0x55, 0xa5, 0x3f, 0x00, 0x00, 0x00, 0x00, 0x00, 0x00, 0xe0, 0xbf
        /*0070*/ 	.byte	0x00, 0x00, 0x00, 0x00, 0x00, 0x00, 0xf0, 0x3f, 0x00, 0x00, 0x00, 0x00, 0x00, 0x00, 0x00, 0x00
	.type		__cudart_i2opi_d,@object
	.size		__cudart_i2opi_d,(.L_2 - __cudart_i2opi_d)
__cudart_i2opi_d:
        /* <DEDUP_REMOVED lines=9> */
.L_2:


//--------------------- .nv.shared._Z16butterfly_kernelv --------------------------
	.section	.nv.shared._Z16butterfly_kernelv,"aw",@nobits
	.sectionflags	@""
	.align	16
	.zero		1024


//--------------------- .nv.shared.reserved.0     --------------------------
	.section	.nv.shared.reserved.0,"aw",@nobits
	.weak		__nv_reservedSMEM_offset_0_alias
	.size		__nv_reservedSMEM_offset_0_alias, 0, 64
	.other		__nv_reservedSMEM_offset_0_alias,@"STO_CUDA_RESERVED_SHARED STV_DEFAULT"
__nv_reservedSMEM_offset_0_alias:
	.zero		0
	.zero		64


//--------------------- .nv.global                --------------------------
	.section	.nv.global,"aw",@nobits
.nv.global:
	.type		_ZN34_INTERNAL_2406b773_4_k_cu_a4117bf64cuda3std6ranges3__45__cpo4swapE,@object
	.size		_ZN34_INTERNAL_2406b773_4_k_cu_a4117bf64cuda3std6ranges3__45__cpo4swapE,(_ZN34_INTERNAL_2406b773_4_k_cu_a4117bf64cuda3std6ranges3__45__cpo9iter_moveE - _ZN34_INTERNAL_2406b773_4_k_cu_a4117bf64cuda3std6ranges3__45__cpo4swapE)
_ZN34_INTERNAL_2406b773_4_k_cu_a4117bf64cuda3std6ranges3__45__cpo4swapE:
	.zero		1
	.type		_ZN34_INTERNAL_2406b773_4_k_cu_a4117bf64cuda3std6ranges3__45__cpo9iter_moveE,@object
	.size		_ZN34_INTERNAL_2406b773_4_k_cu_a4117bf64cuda3std6ranges3__45__cpo9iter_moveE,(.L_1 - _ZN34_INTERNAL_2406b773_4_k_cu_a4117bf64cuda3std6ranges3__45__cpo9iter_moveE)
_ZN34_INTERNAL_2406b773_4_k_cu_a4117bf64cuda3std6ranges3__45__cpo9iter_moveE:
	.zero		1
.L_1:


//--------------------- .nv.shared._Z19bit_reversal_kernelv --------------------------
	.section	.nv.shared._Z19bit_reversal_kernelv,"aw",@nobits
	.sectionflags	@""
	.align	16
	.zero		1024


//--------------------- .nv.shared._Z10dft_kernelPN4cuda3std3__47complexIdEES4_S4_j --------------------------
	.section	.nv.shared._Z10dft_kernelPN4cuda3std3__47complexIdEES4_S4_j,"aw",@nobits
	.sectionflags	@""
	.align	16
	.zero		1024


//--------------------- .nv.shared._Z19precompute_twiddlesPN4cuda3std3__47complexIdEEj --------------------------
	.section	.nv.shared._Z19precompute_twiddlesPN4cuda3std3__47complexIdEEj,"aw",@nobits
	.sectionflags	@""
	.align	16
	.zero		1024


//--------------------- .nv.shared._Z16naive_dft_kernelPN4cuda3std3__47complexIdEES4_j --------------------------
	.section	.nv.shared._Z16naive_dft_kernelPN4cuda3std3__47complexIdEES4_j,"aw",@nobits
	.sectionflags	@""
	.align	16
	.zero		1024


//--------------------- .nv.constant0._Z16butterfly_kernelv --------------------------
	.section	.nv.constant0._Z16butterfly_kernelv,"a",@progbits
	.sectionflags	@""
	.align	4
.nv.constant0._Z16butterfly_kernelv:
	.zero		896


//--------------------- .nv.constant0._Z19bit_reversal_kernelv --------------------------
	.section	.nv.constant0._Z19bit_reversal_kernelv,"a",@progbits
	.sectionflags	@""
	.align	4
.nv.constant0._Z19bit_reversal_kernelv:
	.zero		896


//--------------------- .nv.constant0._Z10dft_kernelPN4cuda3std3__47complexIdEES4_S4_j --------------------------
	.section	.nv.constant0._Z10dft_kernelPN4cuda3std3__47complexIdEES4_S4_j,"a",@progbits
	.sectionflags	@""
	.align	4
.nv.constant0._Z10dft_kernelPN4cuda3std3__47complexIdEES4_S4_j:
	.zero		924


//--------------------- .nv.constant0._Z19precompute_twiddlesPN4cuda3std3__47complexIdEEj --------------------------
	.section	.nv.constant0._Z19precompute_twiddlesPN4cuda3std3__47complexIdEEj,"a",@progbits
	.sectionflags	@""
	.align	4
.nv.constant0._Z19precompute_twiddlesPN4cuda3std3__47complexIdEEj:
	.zero		908


//--------------------- .nv.constant0._Z16naive_dft_kernelPN4cuda3std3__47complexIdEES4_j --------------------------
	.section	.nv.constant0._Z16naive_dft_kernelPN4cuda3std3__47complexIdEES4_j,"a",@progbits
	.sectionflags	@""
	.align	4
.nv.constant0._Z16naive_dft_kernelPN4cuda3std3__47complexIdEES4_j:
	.zero		916


//--------------------- SYMBOLS --------------------------

	.type		.nv.reservedSmem.offset0,@object
	.size		.nv.reservedSmem.offset0,0x4
	.type		.nv.reservedSmem.cap,@object
	.size		.nv.reservedSmem.cap,0x4
